// auto-generated by cutlass_sweep.gemm — config: {"arch": "sm_100", "cluster_m": 1, "cluster_n": 2, "dtype": "int8", "stages": 5, "tile_k": 128, "tile_m": 64, "tile_n": 256}
#include "cutlass/cutlass.h"
#include "cutlass/gemm/collective/collective_builder.hpp"
#include "cutlass/gemm/device/gemm_universal_adapter.h"
#include "cutlass/gemm/kernel/gemm_universal.hpp"
#include "cutlass/epilogue/collective/collective_builder.hpp"

using ElemA = int8_t;
using ElemB = int8_t;
using ElemCD = int8_t;
using Acc  = int32_t;
using TileShape    = cute::Shape<cute::_64, cute::_256, cute::_128>;
using ClusterShape = cute::Shape<cute::_1, cute::_2, cute::_1>;

using CollectiveEpilogue = typename cutlass::epilogue::collective::CollectiveBuilder<
    cutlass::arch::Sm100, cutlass::arch::OpClassTensorOp,
    TileShape, ClusterShape,
    cutlass::epilogue::collective::EpilogueTileAuto,
    Acc, Acc,
    ElemCD, cutlass::layout::RowMajor, 128 / cutlass::sizeof_bits<ElemCD>::value,
    ElemCD, cutlass::layout::RowMajor, 128 / cutlass::sizeof_bits<ElemCD>::value,
    cutlass::epilogue::collective::EpilogueScheduleAuto
  >::CollectiveOp;

using CollectiveMainloop = typename cutlass::gemm::collective::CollectiveBuilder<
    cutlass::arch::Sm100, cutlass::arch::OpClassTensorOp,
    ElemA, cutlass::layout::RowMajor, 128 / cutlass::sizeof_bits<ElemA>::value,
    ElemB, cutlass::layout::ColumnMajor, 128 / cutlass::sizeof_bits<ElemB>::value,
    Acc,
    TileShape, ClusterShape,
    cutlass::gemm::collective::StageCount<5>,
    cutlass::gemm::collective::KernelScheduleAuto
  >::CollectiveOp;

using GemmKernel = cutlass::gemm::kernel::GemmUniversal<
    cute::Shape<int,int,int,int>,
    CollectiveMainloop,
    CollectiveEpilogue
>;
using Gemm = cutlass::gemm::device::GemmUniversalAdapter<GemmKernel>;

// Force the device kernel symbol into the cubin without needing a host main.
auto* _anchor = &cutlass::device_kernel<GemmKernel>;


// ===== COMPILED SASS (sm_100a) =====

	.target	sm_100a

	.elftype	@"ET_EXEC"


//--------------------- .note.nv.tkinfo           --------------------------
	.section	.note.nv.tkinfo,"",@"SHT_NOTE"
	.sectionflags	@"SHF_NOTE_NV_TKINFO"
	.tkinfo
        /*0018*/ 	.word	0x00000002
        /*0030*/ 	.string	""
        /*0030*/ 	.string	"ptxas"
        /*0030*/ 	.string	"Cuda compilation tools, release 13.0, V13.0.88"
        /*0030*/ 	.string	"Build cuda_13.0.r13.0/compiler.36424714_0"
        /*0030*/ 	.string	"-arch sm_100a -m 64 "



//--------------------- .note.nv.cuinfo           --------------------------
	.section	.note.nv.cuinfo,"",@"SHT_NOTE"
	.sectionflags	@"SHF_NOTE_NV_CUINFO"
        /*0018*/ 	.short	0x0002
        /*001a*/ 	.short	0x0064
        /*001c*/ 	.short	0x0082
	.zero		2


//--------------------- .nv.info                  --------------------------
	.section	.nv.info,"",@"SHT_CUDA_INFO"
	.align	4


	//----- nvinfo : EIATTR_REGCOUNT
	.align		4
        /*0000*/ 	.byte	0x04, 0x2f
        /*0002*/ 	.short	(.L_20 - .L_19)
	.align		4
.L_19:
        /*0004*/ 	.word	index@(_ZN7cutlass13device_kernelINS_4gemm6kernel13GemmUniversalIN4cute5tupleIJiiiiEEENS1_10collective13CollectiveMmaINS1_35MainloopSm100TmaUmmaWarpSpecializedILi5ELi2ELi4ENS5_IJNS4_1CILi1EEENSA_ILi2EEESB_EEEEENS5_IJNSA_ILi64EEENSA_ILi256EEENSA_ILi128EEEEEEaNS5_IJlSB_lEEEaSJ_NS4_8TiledMMAINS4_8MMA_AtomIJNS4_15SM100_MMA_S8_SSIaaiLi64ELi256ELNS4_4UMMA5MajorE0ELSO_0ELNSN_8SaturateE0EEEEEENS4_6LayoutINS5_IJSB_SB_SB_EEENS5_IJNSA_ILi0EEESU_SU_EEEEENS5_IJNS4_10UnderscoreESX_SX_EEEEENS4_23SM90_TMA_LOAD_MULTICASTENS4_14ComposedLayoutINS4_7SwizzleILi3ELi4ELi3EEENS4_18smem_ptr_flag_bitsILi8EEENSS_INS5_IJNSA_ILi8EEESH_EEENS5_IJSH_SB_EEEEEEEvNS4_8identityENS4_13SM90_TMA_LOADES1A_vS1B_EENS_8epilogue10collective18CollectiveEpilogueINS1E_23Sm100TmaWarpSpecializedILi4ELi2ELi32ELb0ELb0EEEJSI_NS5_IJNSS_ISF_SB_EES1J_EEEaSJ_aSJ_NS1E_6fusion15FusionCallbacksIS1I_NS1L_17LinearCombinationIaiaiLNS_15FloatRoundStyleE2EEESI_S1K_JEEENS4_5SM1004TMEM4LOAD26SM100_TMEM_LOAD_16dp32b32xES1C_NS11_INS12_ILi2ELi4ELi3EEES15_NSS_INS5_IJS16_SF_EEENS5_IJSF_SB_EEEEEEENS4_39AutoVectorizingCopyWithAssumedAlignmentILi128EEENS4_14SM90_TMA_STOREES1Z_S21_S21_EEEvvEEEEvNT_6ParamsE)
        /*0008*/ 	.word	0x0000005c


	//----- nvinfo : EIATTR_FRAME_SIZE
	.align		4
.L_20:
        /*000c*/ 	.byte	0x04, 0x11
        /*000e*/ 	.short	(.L_22 - .L_21)
	.align		4
.L_21:
        /*0010*/ 	.word	index@($__internal_2_$__cuda_sm10x_tcgen05_guardrail_trap_unallocated_columns_being_dealloced)
        /*0014*/ 	.word	0x00000000


	//----- nvinfo : EIATTR_FRAME_SIZE
	.align		4
.L_22:
        /*0018*/ 	.byte	0x04, 0x11
        /*001a*/ 	.short	(.L_24 - .L_23)
	.align		4
.L_23:
        /*001c*/ 	.word	index@($__internal_1_$__cuda_sm10x_tcgen05_guardrail_trap_phase_invalid_during_alloc)
        /*0020*/ 	.word	0x00000000


	//----- nvinfo : EIATTR_FRAME_SIZE
	.align		4
.L_24:
        /*0024*/ 	.byte	0x04, 0x11
        /*0026*/ 	.short	(.L_26 - .L_25)
	.align		4
.L_25:
        /*0028*/ 	.word	index@($__internal_0_$__cuda_sm10x_tcgen05_guardrail_trap_col_being_dealloced_not_returned_by_alloc)
        /*002c*/ 	.word	0x00000000


	//----- nvinfo : EIATTR_FRAME_SIZE
	.align		4
.L_26:
        /*0030*/ 	.byte	0x04, 0x11
        /*0032*/ 	.short	(.L_28 - .L_27)
	.align		4
.L_27:
        /*0034*/ 	.word	index@(_ZN7cutlass13device_kernelINS_4gemm6kernel13GemmUniversalIN4cute5tupleIJiiiiEEENS1_10collective13CollectiveMmaINS1_35MainloopSm100TmaUmmaWarpSpecializedILi5ELi2ELi4ENS5_IJNS4_1CILi1EEENSA_ILi2EEESB_EEEEENS5_IJNSA_ILi64EEENSA_ILi256EEENSA_ILi128EEEEEEaNS5_IJlSB_lEEEaSJ_NS4_8TiledMMAINS4_8MMA_AtomIJNS4_15SM100_MMA_S8_SSIaaiLi64ELi256ELNS4_4UMMA5MajorE0ELSO_0ELNSN_8SaturateE0EEEEEENS4_6LayoutINS5_IJSB_SB_SB_EEENS5_IJNSA_ILi0EEESU_SU_EEEEENS5_IJNS4_10UnderscoreESX_SX_EEEEENS4_23SM90_TMA_LOAD_MULTICASTENS4_14ComposedLayoutINS4_7SwizzleILi3ELi4ELi3EEENS4_18smem_ptr_flag_bitsILi8EEENSS_INS5_IJNSA_ILi8EEESH_EEENS5_IJSH_SB_EEEEEEEvNS4_8identityENS4_13SM90_TMA_LOADES1A_vS1B_EENS_8epilogue10collective18CollectiveEpilogueINS1E_23Sm100TmaWarpSpecializedILi4ELi2ELi32ELb0ELb0EEEJSI_NS5_IJNSS_ISF_SB_EES1J_EEEaSJ_aSJ_NS1E_6fusion15FusionCallbacksIS1I_NS1L_17LinearCombinationIaiaiLNS_15FloatRoundStyleE2EEESI_S1K_JEEENS4_5SM1004TMEM4LOAD26SM100_TMEM_LOAD_16dp32b32xES1C_NS11_INS12_ILi2ELi4ELi3EEES15_NSS_INS5_IJS16_SF_EEENS5_IJSF_SB_EEEEEEENS4_39AutoVectorizingCopyWithAssumedAlignmentILi128EEENS4_14SM90_TMA_STOREES1Z_S21_S21_EEEvvEEEEvNT_6ParamsE)
        /*0038*/ 	.word	0x00000000


	//----- nvinfo : EIATTR_MIN_STACK_SIZE
	.align		4
.L_28:
        /*003c*/ 	.byte	0x04, 0x12
        /*003e*/ 	.short	(.L_30 - .L_29)
	.align		4
.L_29:
        /*0040*/ 	.word	index@(_ZN7cutlass13device_kernelINS_4gemm6kernel13GemmUniversalIN4cute5tupleIJiiiiEEENS1_10collective13CollectiveMmaINS1_35MainloopSm100TmaUmmaWarpSpecializedILi5ELi2ELi4ENS5_IJNS4_1CILi1EEENSA_ILi2EEESB_EEEEENS5_IJNSA_ILi64EEENSA_ILi256EEENSA_ILi128EEEEEEaNS5_IJlSB_lEEEaSJ_NS4_8TiledMMAINS4_8MMA_AtomIJNS4_15SM100_MMA_S8_SSIaaiLi64ELi256ELNS4_4UMMA5MajorE0ELSO_0ELNSN_8SaturateE0EEEEEENS4_6LayoutINS5_IJSB_SB_SB_EEENS5_IJNSA_ILi0EEESU_SU_EEEEENS5_IJNS4_10UnderscoreESX_SX_EEEEENS4_23SM90_TMA_LOAD_MULTICASTENS4_14ComposedLayoutINS4_7SwizzleILi3ELi4ELi3EEENS4_18smem_ptr_flag_bitsILi8EEENSS_INS5_IJNSA_ILi8EEESH_EEENS5_IJSH_SB_EEEEEEEvNS4_8identityENS4_13SM90_TMA_LOADES1A_vS1B_EENS_8epilogue10collective18CollectiveEpilogueINS1E_23Sm100TmaWarpSpecializedILi4ELi2ELi32ELb0ELb0EEEJSI_NS5_IJNSS_ISF_SB_EES1J_EEEaSJ_aSJ_NS1E_6fusion15FusionCallbacksIS1I_NS1L_17LinearCombinationIaiaiLNS_15FloatRoundStyleE2EEESI_S1K_JEEENS4_5SM1004TMEM4LOAD26SM100_TMEM_LOAD_16dp32b32xES1C_NS11_INS12_ILi2ELi4ELi3EEES15_NSS_INS5_IJS16_SF_EEENS5_IJSF_SB_EEEEEEENS4_39AutoVectorizingCopyWithAssumedAlignmentILi128EEENS4_14SM90_TMA_STOREES1Z_S21_S21_EEEvvEEEEvNT_6ParamsE)
        /*0044*/ 	.word	0x00000000
.L_30:


//--------------------- .nv.compat                --------------------------
	.section	.nv.compat,"",@"SHT_CUDA_COMPAT_INFO"
	.align	4
        /*0000*/ 	.byte	0x02, 0x09, 0x01, 0x00, 0x02, 0x02, 0x03, 0x00, 0x02, 0x05, 0x06, 0x00, 0x03, 0x07, 0x01, 0x01
        /*0010*/ 	.byte	0x02, 0x03, 0x01, 0x00, 0x02, 0x06, 0x01, 0x00, 0x04, 0x0b, 0x08, 0x00, 0x01, 0x00, 0x00, 0x00
        /*0020*/ 	.byte	0x00, 0x00, 0x00, 0x00


//--------------------- .nv.info._ZN7cutlass13device_kernelINS_4gemm6kernel13GemmUniversalIN4cute5tupleIJiiiiEEENS1_10collective13CollectiveMmaINS1_35MainloopSm100TmaUmmaWarpSpecializedILi5ELi2ELi4ENS5_IJNS4_1CILi1EEENSA_ILi2EEESB_EEEEENS5_IJNSA_ILi64EEENSA_ILi256EEENSA_ILi128EEEEEEaNS5_IJlSB_lEEEaSJ_NS4_8TiledMMAINS4_8MMA_AtomIJNS4_15SM100_MMA_S8_SSIaaiLi64ELi256ELNS4_4UMMA5MajorE0ELSO_0ELNSN_8SaturateE0EEEEEENS4_6LayoutINS5_IJSB_SB_SB_EEENS5_IJNSA_ILi0EEESU_SU_EEEEENS5_IJNS4_10UnderscoreESX_SX_EEEEENS4_23SM90_TMA_LOAD_MULTICASTENS4_14ComposedLayoutINS4_7SwizzleILi3ELi4ELi3EEENS4_18smem_ptr_flag_bitsILi8EEENSS_INS5_IJNSA_ILi8EEESH_EEENS5_IJSH_SB_EEEEEEEvNS4_8identityENS4_13SM90_TMA_LOADES1A_vS1B_EENS_8epilogue10collective18CollectiveEpilogueINS1E_23Sm100TmaWarpSpecializedILi4ELi2ELi32ELb0ELb0EEEJSI_NS5_IJNSS_ISF_SB_EES1J_EEEaSJ_aSJ_NS1E_6fusion15FusionCallbacksIS1I_NS1L_17LinearCombinationIaiaiLNS_15FloatRoundStyleE2EEESI_S1K_JEEENS4_5SM1004TMEM4LOAD26SM100_TMEM_LOAD_16dp32b32xES1C_NS11_INS12_ILi2ELi4ELi3EEES15_NSS_INS5_IJS16_SF_EEENS5_IJSF_SB_EEEEEEENS4_39AutoVectorizingCopyWithAssumedAlignmentILi128EEENS4_14SM90_TMA_STOREES1Z_S21_S21_EEEvvEEEEvNT_6ParamsE --------------------------
	.section	.nv.info._ZN7cutlass13device_kernelINS_4gemm6kernel13GemmUniversalIN4cute5tupleIJiiiiEEENS1_10collective13CollectiveMmaINS1_35MainloopSm100TmaUmmaWarpSpecializedILi5ELi2ELi4ENS5_IJNS4_1CILi1EEENSA_ILi2EEESB_EEEEENS5_IJNSA_ILi64EEENSA_ILi256EEENSA_ILi128EEEEEEaNS5_IJlSB_lEEEaSJ_NS4_8TiledMMAINS4_8MMA_AtomIJNS4_15SM100_MMA_S8_SSIaaiLi64ELi256ELNS4_4UMMA5MajorE0ELSO_0ELNSN_8SaturateE0EEEEEENS4_6LayoutINS5_IJSB_SB_SB_EEENS5_IJNSA_ILi0EEESU_SU_EEEEENS5_IJNS4_10UnderscoreESX_SX_EEEEENS4_23SM90_TMA_LOAD_MULTICASTENS4_14ComposedLayoutINS4_7SwizzleILi3ELi4ELi3EEENS4_18smem_ptr_flag_bitsILi8EEENSS_INS5_IJNSA_ILi8EEESH_EEENS5_IJSH_SB_EEEEEEEvNS4_8identityENS4_13SM90_TMA_LOADES1A_vS1B_EENS_8epilogue10collective18CollectiveEpilogueINS1E_23Sm100TmaWarpSpecializedILi4ELi2ELi32ELb0ELb0EEEJSI_NS5_IJNSS_ISF_SB_EES1J_EEEaSJ_aSJ_NS1E_6fusion15FusionCallbacksIS1I_NS1L_17LinearCombinationIaiaiLNS_15FloatRoundStyleE2EEESI_S1K_JEEENS4_5SM1004TMEM4LOAD26SM100_TMEM_LOAD_16dp32b32xES1C_NS11_INS12_ILi2ELi4ELi3EEES15_NSS_INS5_IJS16_SF_EEENS5_IJSF_SB_EEEEEEENS4_39AutoVectorizingCopyWithAssumedAlignmentILi128EEENS4_14SM90_TMA_STOREES1Z_S21_S21_EEEvvEEEEvNT_6ParamsE,"",@"SHT_CUDA_INFO"
	.sectionflags	@""
	.align	4


	//----- nvinfo : EIATTR_CUDA_API_VERSION
	.align		4
        /*0000*/ 	.byte	0x04, 0x37
        /*0002*/ 	.short	(.L_32 - .L_31)
.L_31:
        /*0004*/ 	.word	0x00000082


	//----- nvinfo : EIATTR_KPARAM_INFO
	.align		4
.L_32:
        /*0008*/ 	.byte	0x04, 0x17
        /*000a*/ 	.short	(.L_34 - .L_33)
.L_33:
        /*000c*/ 	.word	0x00000000
        /*0010*/ 	.short	0x0000
        /*0012*/ 	.short	0x0000
        /*0014*/ 	.byte	0x00, 0xf0, 0x01, 0x20


	//----- nvinfo : EIATTR_AT_ENTRY_FRAGMENTS
	.align		4
.L_34:
        /*0018*/ 	.byte	0x04, 0x4f
        /*001a*/ 	.short	(.L_36 - .L_35)


	//   ....[0]....
.L_35:
        /*001c*/ 	.word	0x00000006


	//----- nvinfo : EIATTR_RESERVED_SMEM_USED
	.align		4
.L_36:
        /*0020*/ 	.byte	0x01, 0x41
	.zero		2


	//----- nvinfo : EIATTR_SPARSE_MMA_MASK
	.align		4
        /*0024*/ 	.byte	0x03, 0x50
        /*0026*/ 	.short	0x0000


	//----- nvinfo : EIATTR_TCGEN05_1CTA_USED
	.align		4
        /*0028*/ 	.byte	0x01, 0x51
	.zero		2


	//----- nvinfo : EIATTR_MAXREG_COUNT
	.align		4
        /*002c*/ 	.byte	0x03, 0x1b
        /*002e*/ 	.short	0x00ff


	//----- nvinfo : EIATTR_NUM_BARRIERS
	.align		4
        /*0030*/ 	.byte	0x02, 0x4c
        /*0032*/ 	.byte	0x07
	.zero		1


	//----- nvinfo : EIATTR_EXTERNS
	.align		4
        /*0034*/ 	.byte	0x04, 0x0f
        /*0036*/ 	.short	(.L_38 - .L_37)


	//   ....[0]....
	.align		4
.L_37:
        /*0038*/ 	.word	index@(__assertfail)


	//----- nvinfo : EIATTR_MERCURY_ISA_VERSION
	.align		4
.L_38:
        /*003c*/ 	.byte	0x03, 0x5f
        /*003e*/ 	.short	0x0101


	//----- nvinfo : EIATTR_INT_WARP_WIDE_INSTR_OFFSETS
	.align		4
        /*0040*/ 	.byte	0x04, 0x31
        /*0042*/ 	.short	(.L_40 - .L_39)


	//   ....[0]....
.L_39:
        /*0044*/ 	.word	0x00003db0


	//   ....[1]....
        /*0048*/ 	.word	0x00003de0


	//   ....[2]....
        /*004c*/ 	.word	0x00003e00


	//   ....[3]....
        /*0050*/ 	.word	0x00004940


	//   ....[4]....
        /*0054*/ 	.word	0x000049b0


	//   ....[5]....
        /*0058*/ 	.word	0x00004a90


	//   ....[6]....
        /*005c*/ 	.word	0x00004b10


	//   ....[7]....
        /*0060*/ 	.word	0x00004c10


	//   ....[8]....
        /*0064*/ 	.word	0x00004c90


	//   ....[9]....
        /*0068*/ 	.word	0x00004d80


	//   ....[10]....
        /*006c*/ 	.word	0x00004e30


	//----- nvinfo : EIATTR_COOP_GROUP_MASK_REGIDS
	.align		4
.L_40:
        /*0070*/ 	.byte	0x04, 0x29
        /*0072*/ 	.short	(.L_42 - .L_41)


	//   ....[0]....
.L_41:
        /*0074*/ 	.word	0xffffffff


	//   ....[1]....
        /*0078*/ 	.word	0xffffffff


	//   ....[2]....
        /*007c*/ 	.word	0xffffffff


	//   ....[3]....
        /*0080*/ 	.word	0xffffffff


	//   ....[4]....
        /*0084*/ 	.word	0xffffffff


	//   ....[5]....
        /*0088*/ 	.word	0xffffffff


	//   ....[6]....
        /*008c*/ 	.word	0xffffffff


	//   ....[7]....
        /*0090*/ 	.word	0xffffffff


	//   ....[8]....
        /*0094*/ 	.word	0xffffffff


	//   ....[9]....
        /*0098*/ 	.word	0xffffffff


	//   ....[10]....
        /*009c*/ 	.word	0xffffffff


	//   ....[11]....
        /*00a0*/ 	.word	0xffffffff


	//   ....[12]....
        /*00a4*/ 	.word	0xffffffff


	//   ....[13]....
        /*00a8*/ 	.word	0xffffffff


	//----- nvinfo : EIATTR_COOP_GROUP_INSTR_OFFSETS
	.align		4
.L_42:
        /*00ac*/ 	.byte	0x04, 0x28
        /*00ae*/ 	.short	(.L_44 - .L_43)


	//   ....[0]....
.L_43:
        /*00b0*/ 	.word	0x00000080


	//   ....[1]....
        /*00b4*/ 	.word	0x000004f0


	//   ....[2]....
        /*00b8*/ 	.word	0x000006c0


	//   ....[3]....
        /*00bc*/ 	.word	0x00000860


	//   ....[4]....
        /*00c0*/ 	.word	0x00000960


	//   ....[5]....
        /*00c4*/ 	.word	0x00000ad0


	//   ....[6]....
        /*00c8*/ 	.word	0x00000c70


	//   ....[7]....
        /*00cc*/ 	.word	0x00000e20


	//   ....[8]....
        /*00d0*/ 	.word	0x00002050


	//   ....[9]....
        /*00d4*/ 	.word	0x00002fa0


	//   ....[10]....
        /*00d8*/ 	.word	0x000031b0


	//   ....[11]....
        /*00dc*/ 	.word	0x000031e0


	//   ....[12]....
        /*00e0*/ 	.word	0x00003c90


	//   ....[13]....
        /*00e4*/ 	.word	0x00003ec0


	//----- nvinfo : EIATTR_VRC_CTA_INIT_COUNT
	.align		4
.L_44:
        /*00e8*/ 	.byte	0x02, 0x4a
        /*00ea*/ 	.byte	0x80
	.zero		1


	//----- nvinfo : EIATTR_SYSCALL_OFFSETS
	.align		4
        /*00ec*/ 	.byte	0x04, 0x46
        /*00ee*/ 	.short	(.L_46 - .L_45)


	//   ....[0]....
.L_45:
        /*00f0*/ 	.word	0x00005ac0


	//   ....[1]....
        /*00f4*/ 	.word	0x00005c00


	//   ....[2]....
        /*00f8*/ 	.word	0x00006430


	//   ....[3]....
        /*00fc*/ 	.word	0x000071d0


	//   ....[4]....
        /*0100*/ 	.word	0x00007f20


	//   ....[5]....
        /*0104*/ 	.word	0x00008c90


	//----- nvinfo : EIATTR_MBARRIER_INSTR_OFFSETS
	.align		4
.L_46:
        /*0108*/ 	.byte	0x04, 0x39
        /*010a*/ 	.short	(.L_48 - .L_47)


	//   ....[0]....
.L_47:
        /*010c*/ 	.word	0x00000610
        /*0110*/ 	.word	0x000000ff
        /*0114*/ 	.word	0x00000000
        /*0118*/ 	.short	0x0100
        /*011a*/ 	.byte	0x04
	.zero		1


	//   ....[1]....
        /*011c*/ 	.word	0x00000620
        /*0120*/ 	.word	0x000000ff
        /*0124*/ 	.word	0x00000028
        /*0128*/ 	.short	0x0100
        /*012a*/ 	.byte	0x04
	.zero		1


	//   ....[2]....
        /*012c*/ 	.word	0x00000630
        /*0130*/ 	.word	0x000000ff
        /*0134*/ 	.word	0x00000008
        /*0138*/ 	.short	0x0100
        /*013a*/ 	.byte	0x04
	.zero		1


	//   ....[3]....
        /*013c*/ 	.word	0x00000640
        /*0140*/ 	.word	0x000000ff
        /*0144*/ 	.word	0x00000030
        /*0148*/ 	.short	0x0100
        /*014a*/ 	.byte	0x04
	.zero		1


	//   ....[4]....
        /*014c*/ 	.word	0x00000650
        /*0150*/ 	.word	0x000000ff
        /*0154*/ 	.word	0x00000010
        /*0158*/ 	.short	0x0100
        /*015a*/ 	.byte	0x04
	.zero		1


	//   ....[5]....
        /*015c*/ 	.word	0x00000660
        /*0160*/ 	.word	0x000000ff
        /*0164*/ 	.word	0x00000038
        /*0168*/ 	.short	0x0100
        /*016a*/ 	.byte	0x04
	.zero		1


	//   ....[6]....
        /*016c*/ 	.word	0x00000670
        /*0170*/ 	.word	0x000000ff
        /*0174*/ 	.word	0x00000018
        /*0178*/ 	.short	0x0100
        /*017a*/ 	.byte	0x04
	.zero		1


	//   ....[7]....
        /*017c*/ 	.word	0x00000680
        /*0180*/ 	.word	0x000000ff
        /*0184*/ 	.word	0x00000040
        /*0188*/ 	.short	0x0100
        /*018a*/ 	.byte	0x04
	.zero		1


	//   ....[8]....
        /*018c*/ 	.word	0x00000690
        /*0190*/ 	.word	0x000000ff
        /*0194*/ 	.word	0x00000020
        /*0198*/ 	.short	0x0100
        /*019a*/ 	.byte	0x04
	.zero		1


	//   ....[9]....
        /*019c*/ 	.word	0x000006a0
        /*01a0*/ 	.word	0x000000ff
        /*01a4*/ 	.word	0x00000048
        /*01a8*/ 	.short	0x0100
        /*01aa*/ 	.byte	0x04
	.zero		1


	//   ....[10]....
        /*01ac*/ 	.word	0x000007d0
        /*01b0*/ 	.word	0x000000ff
        /*01b4*/ 	.word	0x00000050
        /*01b8*/ 	.short	0x0100
        /*01ba*/ 	.byte	0x04
	.zero		1


	//   ....[11]....
        /*01bc*/ 	.word	0x000007e0
        /*01c0*/ 	.word	0x000000ff
        /*01c4*/ 	.word	0x00000070
        /*01c8*/ 	.short	0x0100
        /*01ca*/ 	.byte	0x04
	.zero		1


	//   ....[12]....
        /*01cc*/ 	.word	0x000007f0
        /*01d0*/ 	.word	0x000000ff
        /*01d4*/ 	.word	0x00000058
        /*01d8*/ 	.short	0x0100
        /*01da*/ 	.byte	0x04
	.zero		1


	//   ....[13]....
        /*01dc*/ 	.word	0x00000800
        /*01e0*/ 	.word	0x000000ff
        /*01e4*/ 	.word	0x00000078
        /*01e8*/ 	.short	0x0100
        /*01ea*/ 	.byte	0x04
	.zero		1


	//   ....[14]....
        /*01ec*/ 	.word	0x00000810
        /*01f0*/ 	.word	0x000000ff
        /*01f4*/ 	.word	0x00000060
        /*01f8*/ 	.short	0x0100
        /*01fa*/ 	.byte	0x04
	.zero		1


	//   ....[15]....
        /*01fc*/ 	.word	0x00000820
        /*0200*/ 	.word	0x000000ff
        /*0204*/ 	.word	0x00000080
        /*0208*/ 	.short	0x0100
        /*020a*/ 	.byte	0x04
	.zero		1


	//   ....[16]....
        /*020c*/ 	.word	0x00000830
        /*0210*/ 	.word	0x000000ff
        /*0214*/ 	.word	0x00000068
        /*0218*/ 	.short	0x0100
        /*021a*/ 	.byte	0x04
	.zero		1


	//   ....[17]....
        /*021c*/ 	.word	0x00000840
        /*0220*/ 	.word	0x000000ff
        /*0224*/ 	.word	0x00000088
        /*0228*/ 	.short	0x0100
        /*022a*/ 	.byte	0x04
	.zero		1


	//   ....[18]....
        /*022c*/ 	.word	0x00000930
        /*0230*/ 	.word	0x000000ff
        /*0234*/ 	.word	0x00000090
        /*0238*/ 	.short	0x0100
        /*023a*/ 	.byte	0x06
	.zero		1


	//   ....[19]....
        /*023c*/ 	.word	0x00000940
        /*0240*/ 	.word	0x000000ff
        /*0244*/ 	.word	0x00000098
        /*0248*/ 	.short	0x0100
        /*024a*/ 	.byte	0x06
	.zero		1


	//   ....[20]....
        /*024c*/ 	.word	0x00000a80
        /*0250*/ 	.word	0x000000ff
        /*0254*/ 	.word	0x000000a0
        /*0258*/ 	.short	0x0100
        /*025a*/ 	.byte	0x06
	.zero		1


	//   ....[21]....
        /*025c*/ 	.word	0x00000a90
        /*0260*/ 	.word	0x000000ff
        /*0264*/ 	.word	0x000000b0
        /*0268*/ 	.short	0x0100
        /*026a*/ 	.byte	0x06
	.zero		1


	//   ....[22]....
        /*026c*/ 	.word	0x00000aa0
        /*0270*/ 	.word	0x000000ff
        /*0274*/ 	.word	0x000000a8
        /*0278*/ 	.short	0x0100
        /*027a*/ 	.byte	0x06
	.zero		1


	//   ....[23]....
        /*027c*/ 	.word	0x00000ab0
        /*0280*/ 	.word	0x000000ff
        /*0284*/ 	.word	0x000000b8
        /*0288*/ 	.short	0x0100
        /*028a*/ 	.byte	0x06
	.zero		1


	//   ....[24]....
        /*028c*/ 	.word	0x00000be0
        /*0290*/ 	.word	0x000000ff
        /*0294*/ 	.word	0x000000c0
        /*0298*/ 	.short	0x0100
        /*029a*/ 	.byte	0x04
	.zero		1


	//   ....[25]....
        /*029c*/ 	.word	0x00000bf0
        /*02a0*/ 	.word	0x000000ff
        /*02a4*/ 	.word	0x000000e0
        /*02a8*/ 	.short	0x0100
        /*02aa*/ 	.byte	0x04
	.zero		1


	//   ....[26]....
        /*02ac*/ 	.word	0x00000c00
        /*02b0*/ 	.word	0x000000ff
        /*02b4*/ 	.word	0x000000c8
        /*02b8*/ 	.short	0x0100
        /*02ba*/ 	.byte	0x04
	.zero		1


	//   ....[27]....
        /*02bc*/ 	.word	0x00000c10
        /*02c0*/ 	.word	0x000000ff
        /*02c4*/ 	.word	0x000000e8
        /*02c8*/ 	.short	0x0100
        /*02ca*/ 	.byte	0x04
	.zero		1


	//   ....[28]....
        /*02cc*/ 	.word	0x00000c20
        /*02d0*/ 	.word	0x000000ff
        /*02d4*/ 	.word	0x000000d0
        /*02d8*/ 	.short	0x0100
        /*02da*/ 	.byte	0x04
	.zero		1


	//   ....[29]....
        /*02dc*/ 	.word	0x00000c30
        /*02e0*/ 	.word	0x000000ff
        /*02e4*/ 	.word	0x000000f0
        /*02e8*/ 	.short	0x0100
        /*02ea*/ 	.byte	0x04
	.zero		1


	//   ....[30]....
        /*02ec*/ 	.word	0x00000c40
        /*02f0*/ 	.word	0x000000ff
        /*02f4*/ 	.word	0x000000d8
        /*02f8*/ 	.short	0x0100
        /*02fa*/ 	.byte	0x04
	.zero		1


	//   ....[31]....
        /*02fc*/ 	.word	0x00000c50
        /*0300*/ 	.word	0x000000ff
        /*0304*/ 	.word	0x000000f8
        /*0308*/ 	.short	0x0100
        /*030a*/ 	.byte	0x04
	.zero		1


	//   ....[32]....
        /*030c*/ 	.word	0x00000d40
        /*0310*/ 	.word	0x000000ff
        /*0314*/ 	.word	0x00000100
        /*0318*/ 	.short	0x0100
        /*031a*/ 	.byte	0x04
	.zero		1


	//   ....[33]....
        /*031c*/ 	.word	0x00000d50
        /*0320*/ 	.word	0x000000ff
        /*0324*/ 	.word	0x00000110
        /*0328*/ 	.short	0x0100
        /*032a*/ 	.byte	0x04
	.zero		1


	//   ....[34]....
        /*032c*/ 	.word	0x00000d60
        /*0330*/ 	.word	0x000000ff
        /*0334*/ 	.word	0x00000108
        /*0338*/ 	.short	0x0100
        /*033a*/ 	.byte	0x04
	.zero		1


	//   ....[35]....
        /*033c*/ 	.word	0x00000d70
        /*0340*/ 	.word	0x000000ff
        /*0344*/ 	.word	0x00000118
        /*0348*/ 	.short	0x0100
        /*034a*/ 	.byte	0x04
	.zero		1


	//   ....[36]....
        /*034c*/ 	.word	0x000018d0
        /*0350*/ 	.word	0x00000000
        /*0354*/ 	.word	0x00000110
        /*0358*/ 	.short	0x010a
        /*035a*/ 	.byte	0xff
	.zero		1


	//   ....[37]....
        /*035c*/ 	.word	0x00001900
        /*0360*/ 	.word	0x00000000
        /*0364*/ 	.word	0x00000100
        /*0368*/ 	.short	0x0101
        /*036a*/ 	.byte	0xff
	.zero		1


	//   ....[38]....
        /*036c*/ 	.word	0x000019d0
        /*0370*/ 	.word	0x000000ff
        /*0374*/ 	.word	0x00000028
        /*0378*/ 	.short	0x010a
        /*037a*/ 	.byte	0x04
	.zero		1


	//   ....[39]....
        /*037c*/ 	.word	0x00001a50
        /*0380*/ 	.word	0x000000ff
        /*0384*/ 	.word	0x00000028
        /*0388*/ 	.short	0x010a
        /*038a*/ 	.byte	0x21
	.zero		1


	//   ....[40]....
        /*038c*/ 	.word	0x00001be0
        /*0390*/ 	.word	0x000000ff
        /*0394*/ 	.word	0x00000028
        /*0398*/ 	.short	0x010a
        /*039a*/ 	.byte	0x08
	.zero		1


	//   ....[41]....
        /*039c*/ 	.word	0x00001d00
        /*03a0*/ 	.word	0x000000ff
        /*03a4*/ 	.word	0x00000098
        /*03a8*/ 	.short	0x0101
        /*03aa*/ 	.byte	0x06
	.zero		1


	//   ....[42]....
        /*03ac*/ 	.word	0x00001d20
        /*03b0*/ 	.word	0x000000ff
        /*03b4*/ 	.word	0x00000028
        /*03b8*/ 	.short	0x010a
        /*03ba*/ 	.byte	0x04
	.zero		1


	//   ....[43]....
        /*03bc*/ 	.word	0x00001da0
        /*03c0*/ 	.word	0x000000ff
        /*03c4*/ 	.word	0x00000028
        /*03c8*/ 	.short	0x010a
        /*03ca*/ 	.byte	0x11
	.zero		1


	//   ....[44]....
        /*03cc*/ 	.word	0x00001f30
        /*03d0*/ 	.word	0x000000ff
        /*03d4*/ 	.word	0x00000028
        /*03d8*/ 	.short	0x010a
        /*03da*/ 	.byte	0x07
	.zero		1


	//   ....[45]....
        /*03dc*/ 	.word	0x00002080
        /*03e0*/ 	.word	0x00000003
        /*03e4*/ 	.word	0x000000a0
        /*03e8*/ 	.short	0x010a
        /*03ea*/ 	.byte	0xff
	.zero		1


	//   ....[46]....
        /*03ec*/ 	.word	0x000021d0
        /*03f0*/ 	.word	0x00000000
        /*03f4*/ 	.word	0x00000000
        /*03f8*/ 	.short	0x0101
        /*03fa*/ 	.byte	0xff
	.zero		1


	//   ....[47]....
        /*03fc*/ 	.word	0x00002790
        /*0400*/ 	.word	0x000000ff
        /*0404*/ 	.word	0x00000000
        /*0408*/ 	.short	0x010a
        /*040a*/ 	.byte	0x04
	.zero		1


	//   ....[48]....
        /*040c*/ 	.word	0x00002820
        /*0410*/ 	.word	0x000000ff
        /*0414*/ 	.word	0x00000000
        /*0418*/ 	.short	0x010a
        /*041a*/ 	.byte	0x05
	.zero		1


	//   ....[49]....
        /*041c*/ 	.word	0x000028b0
        /*0420*/ 	.word	0x000000ff
        /*0424*/ 	.word	0x00000000
        /*0428*/ 	.short	0x010a
        /*042a*/ 	.byte	0x05
	.zero		1


	//   ....[50]....
        /*042c*/ 	.word	0x00002940
        /*0430*/ 	.word	0x000000ff
        /*0434*/ 	.word	0x00000000
        /*0438*/ 	.short	0x010a
        /*043a*/ 	.byte	0x05
	.zero		1


	//   ....[51]....
        /*043c*/ 	.word	0x000029e0
        /*0440*/ 	.word	0x00000000
        /*0444*/ 	.word	0x00000000
        /*0448*/ 	.short	0x010a
        /*044a*/ 	.byte	0xff
	.zero		1


	//   ....[52]....
        /*044c*/ 	.word	0x00002b00
        /*0450*/ 	.word	0x00000002
        /*0454*/ 	.word	0x00000100
        /*0458*/ 	.short	0x010a
        /*045a*/ 	.byte	0xff
	.zero		1


	//   ....[53]....
        /*045c*/ 	.word	0x00002b70
        /*0460*/ 	.word	0x00000002
        /*0464*/ 	.word	0x00000000
        /*0468*/ 	.short	0x0101
        /*046a*/ 	.byte	0xff
	.zero		1


	//   ....[54]....
        /*046c*/ 	.word	0x00002b90
        /*0470*/ 	.word	0x000000ff
        /*0474*/ 	.word	0x000000b0
        /*0478*/ 	.short	0x010a
        /*047a*/ 	.byte	0x04
	.zero		1


	//   ....[55]....
        /*047c*/ 	.word	0x00002cb0
        /*0480*/ 	.word	0x00000002
        /*0484*/ 	.word	0x000000a0
        /*0488*/ 	.short	0x010a
        /*048a*/ 	.byte	0xff
	.zero		1


	//   ....[56]....
        /*048c*/ 	.word	0x00002db0
        /*0490*/ 	.word	0x00000002
        /*0494*/ 	.word	0x00000000
        /*0498*/ 	.short	0x0101
        /*049a*/ 	.byte	0xff
	.zero		1


	//   ....[57]....
        /*049c*/ 	.word	0x00002e40
        /*04a0*/ 	.word	0x000000ff
        /*04a4*/ 	.word	0x000000b0
        /*04a8*/ 	.short	0x0106
        /*04aa*/ 	.byte	0x04
	.zero		1


	//   ....[58]....
        /*04ac*/ 	.word	0x00002e60
        /*04b0*/ 	.word	0x000000ff
        /*04b4*/ 	.word	0x000000b0
        /*04b8*/ 	.short	0x010a
        /*04ba*/ 	.byte	0x04
	.zero		1


	//   ....[59]....
        /*04bc*/ 	.word	0x00002ef0
        /*04c0*/ 	.word	0x000000ff
        /*04c4*/ 	.word	0x000000b0
        /*04c8*/ 	.short	0x0106
        /*04ca*/ 	.byte	0x07
	.zero		1


	//   ....[60]....
        /*04cc*/ 	.word	0x00002f30
        /*04d0*/ 	.word	0x00000000
        /*04d4*/ 	.word	0x000000b0
        /*04d8*/ 	.short	0x010a
        /*04da*/ 	.byte	0xff
	.zero		1


	//   ....[61]....
        /*04dc*/ 	.word	0x00003480
        /*04e0*/ 	.word	0x00000000
        /*04e4*/ 	.word	0x000000a0
        /*04e8*/ 	.short	0x010a
        /*04ea*/ 	.byte	0xff
	.zero		1


	//   ....[62]....
        /*04ec*/ 	.word	0x00003580
        /*04f0*/ 	.word	0x00000003
        /*04f4*/ 	.word	0x00000000
        /*04f8*/ 	.short	0x0101
        /*04fa*/ 	.byte	0xff
	.zero		1


	//   ....[63]....
        /*04fc*/ 	.word	0x00003590
        /*0500*/ 	.word	0x000000ff
        /*0504*/ 	.word	0x00000000
        /*0508*/ 	.short	0x010a
        /*050a*/ 	.byte	0x04
	.zero		1


	//   ....[64]....
        /*050c*/ 	.word	0x00003610
        /*0510*/ 	.word	0x000000ff
        /*0514*/ 	.word	0x000000e0
        /*0518*/ 	.short	0x010a
        /*051a*/ 	.byte	0x1f
	.zero		1


	//   ....[65]....
        /*051c*/ 	.word	0x000036f0
        /*0520*/ 	.word	0x000000ff
        /*0524*/ 	.word	0x00000000
        /*0528*/ 	.short	0x010a
        /*052a*/ 	.byte	0x05
	.zero		1


	//   ....[66]....
        /*052c*/ 	.word	0x00003830
        /*0530*/ 	.word	0x000000ff
        /*0534*/ 	.word	0x00000000
        /*0538*/ 	.short	0x010a
        /*053a*/ 	.byte	0x04
	.zero		1


	//   ....[67]....
        /*053c*/ 	.word	0x00003ac0
        /*0540*/ 	.word	0x000000ff
        /*0544*/ 	.word	0x00000000
        /*0548*/ 	.short	0x010a
        /*054a*/ 	.byte	0x04
	.zero		1


	//   ....[68]....
        /*054c*/ 	.word	0x00003b50
        /*0550*/ 	.word	0x000000ff
        /*0554*/ 	.word	0x00000000
        /*0558*/ 	.short	0x010a
        /*055a*/ 	.byte	0x05
	.zero		1


	//   ....[69]....
        /*055c*/ 	.word	0x00003be0
        /*0560*/ 	.word	0x000000ff
        /*0564*/ 	.word	0x00000000
        /*0568*/ 	.short	0x010a
        /*056a*/ 	.byte	0x05
	.zero		1


	//   ....[70]....
        /*056c*/ 	.word	0x00003c70
        /*0570*/ 	.word	0x000000ff
        /*0574*/ 	.word	0x00000000
        /*0578*/ 	.short	0x010a
        /*057a*/ 	.byte	0x04
	.zero		1


	//   ....[71]....
        /*057c*/ 	.word	0x00004140
        /*0580*/ 	.word	0x0000000c
        /*0584*/ 	.word	0x000000a0
        /*0588*/ 	.short	0x010a
        /*058a*/ 	.byte	0xff
	.zero		1


	//   ....[72]....
        /*058c*/ 	.word	0x000042b0
        /*0590*/ 	.word	0x00000000
        /*0594*/ 	.word	0x00000000
        /*0598*/ 	.short	0x0101
        /*059a*/ 	.byte	0xff
	.zero		1


	//   ....[73]....
        /*059c*/ 	.word	0x00004740
        /*05a0*/ 	.word	0x000000ff
        /*05a4*/ 	.word	0x00000098
        /*05a8*/ 	.short	0x010a
        /*05aa*/ 	.byte	0x15
	.zero		1


	//   ....[74]....
        /*05ac*/ 	.word	0x000048c0
        /*05b0*/ 	.word	0x000000ff
        /*05b4*/ 	.word	0x00000070
        /*05b8*/ 	.short	0x010a
        /*05ba*/ 	.byte	0x15
	.zero		1


	//   ....[75]....
        /*05bc*/ 	.word	0x00004a40
        /*05c0*/ 	.word	0x000000ff
        /*05c4*/ 	.word	0x00000050
        /*05c8*/ 	.short	0x010b
        /*05ca*/ 	.byte	0x15
	.zero		1


	//   ....[76]....
        /*05cc*/ 	.word	0x00004a50
        /*05d0*/ 	.word	0x000000ff
        /*05d4*/ 	.word	0x00000000
        /*05d8*/ 	.short	0x0101
        /*05da*/ 	.byte	0x06
	.zero		1


	//   ....[77]....
        /*05dc*/ 	.word	0x00004a60
        /*05e0*/ 	.word	0x000000ff
        /*05e4*/ 	.word	0x00000078
        /*05e8*/ 	.short	0x010a
        /*05ea*/ 	.byte	0x15
	.zero		1


	//   ....[78]....
        /*05ec*/ 	.word	0x00004bc0
        /*05f0*/ 	.word	0x000000ff
        /*05f4*/ 	.word	0x00000058
        /*05f8*/ 	.short	0x010b
        /*05fa*/ 	.byte	0x15
	.zero		1


	//   ....[79]....
        /*05fc*/ 	.word	0x00004bd0
        /*0600*/ 	.word	0x000000ff
        /*0604*/ 	.word	0x00000000
        /*0608*/ 	.short	0x0101
        /*060a*/ 	.byte	0x06
	.zero		1


	//   ....[80]....
        /*060c*/ 	.word	0x00004be0
        /*0610*/ 	.word	0x000000ff
        /*0614*/ 	.word	0x00000080
        /*0618*/ 	.short	0x010a
        /*061a*/ 	.byte	0x15
	.zero		1


	//   ....[81]....
        /*061c*/ 	.word	0x00004d30
        /*0620*/ 	.word	0x000000ff
        /*0624*/ 	.word	0x00000060
        /*0628*/ 	.short	0x010b
        /*062a*/ 	.byte	0x15
	.zero		1


	//   ....[82]....
        /*062c*/ 	.word	0x00004d40
        /*0630*/ 	.word	0x000000ff
        /*0634*/ 	.word	0x00000000
        /*0638*/ 	.short	0x0101
        /*063a*/ 	.byte	0x06
	.zero		1


	//   ....[83]....
        /*063c*/ 	.word	0x00004d50
        /*0640*/ 	.word	0x000000ff
        /*0644*/ 	.word	0x00000088
        /*0648*/ 	.short	0x010a
        /*064a*/ 	.byte	0x15
	.zero		1


	//   ....[84]....
        /*064c*/ 	.word	0x00004f50
        /*0650*/ 	.word	0x000000ff
        /*0654*/ 	.word	0x00000068
        /*0658*/ 	.short	0x010b
        /*065a*/ 	.byte	0x15
	.zero		1


	//   ....[85]....
        /*065c*/ 	.word	0x00004f60
        /*0660*/ 	.word	0x000000ff
        /*0664*/ 	.word	0x00000000
        /*0668*/ 	.short	0x0101
        /*066a*/ 	.byte	0x25
	.zero		1


	//   ....[86]....
        /*066c*/ 	.word	0x00004f90
        /*0670*/ 	.word	0x000000ff
        /*0674*/ 	.word	0x00000070
        /*0678*/ 	.short	0x010a
        /*067a*/ 	.byte	0x15
	.zero		1


	//   ....[87]....
        /*067c*/ 	.word	0x00004fb0
        /*0680*/ 	.word	0x000000ff
        /*0684*/ 	.word	0x00000078
        /*0688*/ 	.short	0x010a
        /*068a*/ 	.byte	0x15
	.zero		1


	//   ....[88]....
        /*068c*/ 	.word	0x00004fd0
        /*0690*/ 	.word	0x000000ff
        /*0694*/ 	.word	0x00000080
        /*0698*/ 	.short	0x010a
        /*069a*/ 	.byte	0x15
	.zero		1


	//   ....[89]....
        /*069c*/ 	.word	0x00005010
        /*06a0*/ 	.word	0x00000000
        /*06a4*/ 	.word	0x00000088
        /*06a8*/ 	.short	0x010a
        /*06aa*/ 	.byte	0xff
	.zero		1


	//   ....[90]....
        /*06ac*/ 	.word	0x00005350
        /*06b0*/ 	.word	0x00000003
        /*06b4*/ 	.word	0x000000a0
        /*06b8*/ 	.short	0x010a
        /*06ba*/ 	.byte	0xff
	.zero		1


	//   ....[91]....
        /*06bc*/ 	.word	0x000054d0
        /*06c0*/ 	.word	0x00000000
        /*06c4*/ 	.word	0x00000000
        /*06c8*/ 	.short	0x0101
        /*06ca*/ 	.byte	0xff
	.zero		1


	//   ....[92]....
        /*06cc*/ 	.word	0x00005ff0
        /*06d0*/ 	.word	0x00000002
        /*06d4*/ 	.word	0x00000050
        /*06d8*/ 	.short	0x010a
        /*06da*/ 	.byte	0xff
	.zero		1


	//   ....[93]....
        /*06dc*/ 	.word	0x00006030
        /*06e0*/ 	.word	0x00000034
        /*06e4*/ 	.word	0x000000c0
        /*06e8*/ 	.short	0x010a
        /*06ea*/ 	.byte	0xff
	.zero		1


	//   ....[94]....
        /*06ec*/ 	.word	0x00006170
        /*06f0*/ 	.word	0x00000002
        /*06f4*/ 	.word	0x00000050
        /*06f8*/ 	.short	0x010a
        /*06fa*/ 	.byte	0xff
	.zero		1


	//   ....[95]....
        /*06fc*/ 	.word	0x00006290
        /*0700*/ 	.word	0x00000000
        /*0704*/ 	.word	0x00000000
        /*0708*/ 	.short	0x0101
        /*070a*/ 	.byte	0xff
	.zero		1


	//   ....[96]....
        /*070c*/ 	.word	0x00006310
        /*0710*/ 	.word	0x00000034
        /*0714*/ 	.word	0x000000c0
        /*0718*/ 	.short	0x010a
        /*071a*/ 	.byte	0xff
	.zero		1


	//   ....[97]....
        /*071c*/ 	.word	0x00006e80
        /*0720*/ 	.word	0x00000000
        /*0724*/ 	.word	0x00000050
        /*0728*/ 	.short	0x010a
        /*072a*/ 	.byte	0xff
	.zero		1


	//   ....[98]....
        /*072c*/ 	.word	0x00006f30
        /*0730*/ 	.word	0x00000000
        /*0734*/ 	.word	0x00000050
        /*0738*/ 	.short	0x010a
        /*073a*/ 	.byte	0xff
	.zero		1


	//   ....[99]....
        /*073c*/ 	.word	0x00007050
        /*0740*/ 	.word	0x00000000
        /*0744*/ 	.word	0x00000000
        /*0748*/ 	.short	0x0101
        /*074a*/ 	.byte	0xff
	.zero		1


	//   ....[100]....
        /*074c*/ 	.word	0x00007bc0
        /*0750*/ 	.word	0x00000000
        /*0754*/ 	.word	0x00000050
        /*0758*/ 	.short	0x010a
        /*075a*/ 	.byte	0xff
	.zero		1


	//   ....[101]....
        /*075c*/ 	.word	0x00007c70
        /*0760*/ 	.word	0x00000000
        /*0764*/ 	.word	0x00000050
        /*0768*/ 	.short	0x010a
        /*076a*/ 	.byte	0xff
	.zero		1


	//   ....[102]....
        /*076c*/ 	.word	0x00007da0
        /*0770*/ 	.word	0x00000000
        /*0774*/ 	.word	0x00000000
        /*0778*/ 	.short	0x0101
        /*077a*/ 	.byte	0xff
	.zero		1


	//   ....[103]....
        /*077c*/ 	.word	0x00008940
        /*0780*/ 	.word	0x00000000
        /*0784*/ 	.word	0x00000050
        /*0788*/ 	.short	0x010a
        /*078a*/ 	.byte	0xff
	.zero		1


	//   ....[104]....
        /*078c*/ 	.word	0x000089f0
        /*0790*/ 	.word	0x00000000
        /*0794*/ 	.word	0x00000050
        /*0798*/ 	.short	0x010a
        /*079a*/ 	.byte	0xff
	.zero		1


	//   ....[105]....
        /*079c*/ 	.word	0x00008b10
        /*07a0*/ 	.word	0x00000000
        /*07a4*/ 	.word	0x00000000
        /*07a8*/ 	.short	0x0101
        /*07aa*/ 	.byte	0xff
	.zero		1


	//   ....[106]....
        /*07ac*/ 	.word	0x00008f20
        /*07b0*/ 	.word	0x000000ff
        /*07b4*/ 	.word	0x00000000
        /*07b8*/ 	.short	0x0101
        /*07ba*/ 	.byte	0x04
	.zero		1


	//   ....[107]....
        /*07bc*/ 	.word	0x00009820
        /*07c0*/ 	.word	0x00000000
        /*07c4*/ 	.word	0x00000110
        /*07c8*/ 	.short	0x010a
        /*07ca*/ 	.byte	0xff
	.zero		1


	//   ....[108]....
        /*07cc*/ 	.word	0x00009880
        /*07d0*/ 	.word	0x00000000
        /*07d4*/ 	.word	0x00000028
        /*07d8*/ 	.short	0x010a
        /*07da*/ 	.byte	0xff
	.zero		1


	//   ....[109]....
        /*07dc*/ 	.word	0x000098e0
        /*07e0*/ 	.word	0x00000000
        /*07e4*/ 	.word	0x00000028
        /*07e8*/ 	.short	0x010a
        /*07ea*/ 	.byte	0xff
	.zero		1


	//   ....[110]....
        /*07ec*/ 	.word	0x00009930
        /*07f0*/ 	.word	0x00000003
        /*07f4*/ 	.word	0x000000a0
        /*07f8*/ 	.short	0x010a
        /*07fa*/ 	.byte	0xff
	.zero		1


	//   ....[111]....
        /*07fc*/ 	.word	0x00009990
        /*0800*/ 	.word	0x00000000
        /*0804*/ 	.word	0x00000000
        /*0808*/ 	.short	0x010a
        /*080a*/ 	.byte	0xff
	.zero		1


	//   ....[112]....
        /*080c*/ 	.word	0x000099f0
        /*0810*/ 	.word	0x00000000
        /*0814*/ 	.word	0x00000000
        /*0818*/ 	.short	0x010a
        /*081a*/ 	.byte	0xff
	.zero		1


	//   ....[113]....
        /*081c*/ 	.word	0x00009a50
        /*0820*/ 	.word	0x00000000
        /*0824*/ 	.word	0x00000000
        /*0828*/ 	.short	0x010a
        /*082a*/ 	.byte	0xff
	.zero		1


	//   ....[114]....
        /*082c*/ 	.word	0x00009ab0
        /*0830*/ 	.word	0x00000000
        /*0834*/ 	.word	0x00000000
        /*0838*/ 	.short	0x010a
        /*083a*/ 	.byte	0xff
	.zero		1


	//   ....[115]....
        /*083c*/ 	.word	0x00009b00
        /*0840*/ 	.word	0x00000002
        /*0844*/ 	.word	0x00000100
        /*0848*/ 	.short	0x010a
        /*084a*/ 	.byte	0xff
	.zero		1


	//   ....[116]....
        /*084c*/ 	.word	0x00009b60
        /*0850*/ 	.word	0x00000002
        /*0854*/ 	.word	0x000000b0
        /*0858*/ 	.short	0x010a
        /*085a*/ 	.byte	0xff
	.zero		1


	//   ....[117]....
        /*085c*/ 	.word	0x00009bb0
        /*0860*/ 	.word	0x00000002
        /*0864*/ 	.word	0x000000a0
        /*0868*/ 	.short	0x010a
        /*086a*/ 	.byte	0xff
	.zero		1


	//   ....[118]....
        /*086c*/ 	.word	0x00009c10
        /*0870*/ 	.word	0x00000000
        /*0874*/ 	.word	0x000000b0
        /*0878*/ 	.short	0x010a
        /*087a*/ 	.byte	0xff
	.zero		1


	//   ....[119]....
        /*087c*/ 	.word	0x00009c60
        /*0880*/ 	.word	0x00000000
        /*0884*/ 	.word	0x000000a0
        /*0888*/ 	.short	0x010a
        /*088a*/ 	.byte	0xff
	.zero		1


	//   ....[120]....
        /*088c*/ 	.word	0x00009cc0
        /*0890*/ 	.word	0x00000002
        /*0894*/ 	.word	0x000000e0
        /*0898*/ 	.short	0x010a
        /*089a*/ 	.byte	0xff
	.zero		1


	//   ....[121]....
        /*089c*/ 	.word	0x00009d20
        /*08a0*/ 	.word	0x00000000
        /*08a4*/ 	.word	0x00000000
        /*08a8*/ 	.short	0x010a
        /*08aa*/ 	.byte	0xff
	.zero		1


	//   ....[122]....
        /*08ac*/ 	.word	0x00009d80
        /*08b0*/ 	.word	0x00000000
        /*08b4*/ 	.word	0x00000000
        /*08b8*/ 	.short	0x010a
        /*08ba*/ 	.byte	0xff
	.zero		1


	//   ....[123]....
        /*08bc*/ 	.word	0x00009de0
        /*08c0*/ 	.word	0x00000000
        /*08c4*/ 	.word	0x00000000
        /*08c8*/ 	.short	0x010a
        /*08ca*/ 	.byte	0xff
	.zero		1


	//   ....[124]....
        /*08cc*/ 	.word	0x00009e40
        /*08d0*/ 	.word	0x00000000
        /*08d4*/ 	.word	0x00000000
        /*08d8*/ 	.short	0x010a
        /*08da*/ 	.byte	0xff
	.zero		1


	//   ....[125]....
        /*08dc*/ 	.word	0x00009ea0
        /*08e0*/ 	.word	0x00000000
        /*08e4*/ 	.word	0x00000000
        /*08e8*/ 	.short	0x010a
        /*08ea*/ 	.byte	0xff
	.zero		1


	//   ....[126]....
        /*08ec*/ 	.word	0x00009ef0
        /*08f0*/ 	.word	0x0000000c
        /*08f4*/ 	.word	0x000000a0
        /*08f8*/ 	.short	0x010a
        /*08fa*/ 	.byte	0xff
	.zero		1


	//   ....[127]....
        /*08fc*/ 	.word	0x00009f50
        /*0900*/ 	.word	0x00000000
        /*0904*/ 	.word	0x00000098
        /*0908*/ 	.short	0x010a
        /*090a*/ 	.byte	0xff
	.zero		1


	//   ....[128]....
        /*090c*/ 	.word	0x00009fb0
        /*0910*/ 	.word	0x00000000
        /*0914*/ 	.word	0x00000070
        /*0918*/ 	.short	0x010a
        /*091a*/ 	.byte	0xff
	.zero		1


	//   ....[129]....
        /*091c*/ 	.word	0x0000a010
        /*0920*/ 	.word	0x00000000
        /*0924*/ 	.word	0x00000078
        /*0928*/ 	.short	0x010a
        /*092a*/ 	.byte	0xff
	.zero		1


	//   ....[130]....
        /*092c*/ 	.word	0x0000a070
        /*0930*/ 	.word	0x00000000
        /*0934*/ 	.word	0x00000080
        /*0938*/ 	.short	0x010a
        /*093a*/ 	.byte	0xff
	.zero		1


	//   ....[131]....
        /*093c*/ 	.word	0x0000a0d0
        /*0940*/ 	.word	0x00000000
        /*0944*/ 	.word	0x00000088
        /*0948*/ 	.short	0x010a
        /*094a*/ 	.byte	0xff
	.zero		1


	//   ....[132]....
        /*094c*/ 	.word	0x0000a130
        /*0950*/ 	.word	0x00000000
        /*0954*/ 	.word	0x00000070
        /*0958*/ 	.short	0x010a
        /*095a*/ 	.byte	0xff
	.zero		1


	//   ....[133]....
        /*095c*/ 	.word	0x0000a190
        /*0960*/ 	.word	0x00000000
        /*0964*/ 	.word	0x00000078
        /*0968*/ 	.short	0x010a
        /*096a*/ 	.byte	0xff
	.zero		1


	//   ....[134]....
        /*096c*/ 	.word	0x0000a1f0
        /*0970*/ 	.word	0x00000000
        /*0974*/ 	.word	0x00000080
        /*0978*/ 	.short	0x010a
        /*097a*/ 	.byte	0xff
	.zero		1


	//   ....[135]....
        /*097c*/ 	.word	0x0000a240
        /*0980*/ 	.word	0x00000003
        /*0984*/ 	.word	0x000000a0
        /*0988*/ 	.short	0x010a
        /*098a*/ 	.byte	0xff
	.zero		1


	//   ....[136]....
        /*098c*/ 	.word	0x0000a290
        /*0990*/ 	.word	0x00000002
        /*0994*/ 	.word	0x00000050
        /*0998*/ 	.short	0x010a
        /*099a*/ 	.byte	0xff
	.zero		1


	//   ....[137]....
        /*099c*/ 	.word	0x0000a2e0
        /*09a0*/ 	.word	0x00000034
        /*09a4*/ 	.word	0x000000c0
        /*09a8*/ 	.short	0x010a
        /*09aa*/ 	.byte	0xff
	.zero		1


	//   ....[138]....
        /*09ac*/ 	.word	0x0000a330
        /*09b0*/ 	.word	0x00000000
        /*09b4*/ 	.word	0x00000050
        /*09b8*/ 	.short	0x010a
        /*09ba*/ 	.byte	0xff
	.zero		1


	//   ....[139]....
        /*09bc*/ 	.word	0x0000a380
        /*09c0*/ 	.word	0x00000000
        /*09c4*/ 	.word	0x00000050
        /*09c8*/ 	.short	0x010a
        /*09ca*/ 	.byte	0xff
	.zero		1


	//   ....[140]....
        /*09cc*/ 	.word	0x0000a3d0
        /*09d0*/ 	.word	0x00000000
        /*09d4*/ 	.word	0x00000050
        /*09d8*/ 	.short	0x010a
        /*09da*/ 	.byte	0xff
	.zero		1


	//----- nvinfo : EIATTR_NUM_MBARRIERS
	.align		4
.L_48:
        /*09dc*/ 	.byte	0x03, 0x38
        /*09de*/ 	.short	0x0024


	//----- nvinfo : EIATTR_EXIT_INSTR_OFFSETS
	.align		4
        /*09e0*/ 	.byte	0x04, 0x1c
        /*09e2*/ 	.short	(.L_50 - .L_49)


	//   ....[0]....
.L_49:
        /*09e4*/ 	.word	0x00002a10


	//   ....[1]....
        /*09e8*/ 	.word	0x00002f00


	//   ....[2]....
        /*09ec*/ 	.word	0x00002f60


	//   ....[3]....
        /*09f0*/ 	.word	0x00003ed0


	//   ....[4]....
        /*09f4*/ 	.word	0x00005040


	//   ....[5]....
        /*09f8*/ 	.word	0x00005080


	//   ....[6]....
        /*09fc*/ 	.word	0x00009810


	//----- nvinfo : EIATTR_MAX_THREADS
	.align		4
.L_50:
        /*0a00*/ 	.byte	0x04, 0x05
        /*0a02*/ 	.short	(.L_52 - .L_51)
.L_51:
        /*0a04*/ 	.word	0x00000100
        /*0a08*/ 	.word	0x00000001
        /*0a0c*/ 	.word	0x00000001


	//----- nvinfo : EIATTR_CRS_STACK_SIZE
	.align		4
.L_52:
        /*0a10*/ 	.byte	0x04, 0x1e
        /*0a12*/ 	.short	(.L_54 - .L_53)
.L_53:
        /*0a14*/ 	.word	0x00000000


	//----- nvinfo : EIATTR_CBANK_PARAM_SIZE
	.align		4
.L_54:
        /*0a18*/ 	.byte	0x03, 0x19
        /*0a1a*/ 	.short	0x0800


	//----- nvinfo : EIATTR_PARAM_CBANK
	.align		4
        /*0a1c*/ 	.byte	0x04, 0x0a
        /*0a1e*/ 	.short	(.L_56 - .L_55)
	.align		4
.L_55:
        /*0a20*/ 	.word	index@(.nv.constant0._ZN7cutlass13device_kernelINS_4gemm6kernel13GemmUniversalIN4cute5tupleIJiiiiEEENS1_10collective13CollectiveMmaINS1_35MainloopSm100TmaUmmaWarpSpecializedILi5ELi2ELi4ENS5_IJNS4_1CILi1EEENSA_ILi2EEESB_EEEEENS5_IJNSA_ILi64EEENSA_ILi256EEENSA_ILi128EEEEEEaNS5_IJlSB_lEEEaSJ_NS4_8TiledMMAINS4_8MMA_AtomIJNS4_15SM100_MMA_S8_SSIaaiLi64ELi256ELNS4_4UMMA5MajorE0ELSO_0ELNSN_8SaturateE0EEEEEENS4_6LayoutINS5_IJSB_SB_SB_EEENS5_IJNSA_ILi0EEESU_SU_EEEEENS5_IJNS4_10UnderscoreESX_SX_EEEEENS4_23SM90_TMA_LOAD_MULTICASTENS4_14ComposedLayoutINS4_7SwizzleILi3ELi4ELi3EEENS4_18smem_ptr_flag_bitsILi8EEENSS_INS5_IJNSA_ILi8EEESH_EEENS5_IJSH_SB_EEEEEEEvNS4_8identityENS4_13SM90_TMA_LOADES1A_vS1B_EENS_8epilogue10collective18CollectiveEpilogueINS1E_23Sm100TmaWarpSpecializedILi4ELi2ELi32ELb0ELb0EEEJSI_NS5_IJNSS_ISF_SB_EES1J_EEEaSJ_aSJ_NS1E_6fusion15FusionCallbacksIS1I_NS1L_17LinearCombinationIaiaiLNS_15FloatRoundStyleE2EEESI_S1K_JEEENS4_5SM1004TMEM4LOAD26SM100_TMEM_LOAD_16dp32b32xES1C_NS11_INS12_ILi2ELi4ELi3EEES15_NSS_INS5_IJS16_SF_EEENS5_IJSF_SB_EEEEEEENS4_39AutoVectorizingCopyWithAssumedAlignmentILi128EEENS4_14SM90_TMA_STOREES1Z_S21_S21_EEEvvEEEEvNT_6ParamsE)
        /*0a24*/ 	.short	0x0380
        /*0a26*/ 	.short	0x0800


	//----- nvinfo : EIATTR_SW_WAR
	.align		4
.L_56:
        /*0a28*/ 	.byte	0x04, 0x36
        /*0a2a*/ 	.short	(.L_58 - .L_57)
.L_57:
        /*0a2c*/ 	.word	0x00000008
.L_58:


//--------------------- .nv.callgraph             --------------------------
	.section	.nv.callgraph,"",@"SHT_CUDA_CALLGRAPH"
	.align	4
	.sectionentsize	8
	.align		4
        /*0000*/ 	.word	0x00000000
	.align		4
        /*0004*/ 	.word	0xffffffff
	.align		4
        /*0008*/ 	.word	index@(_ZN7cutlass13device_kernelINS_4gemm6kernel13GemmUniversalIN4cute5tupleIJiiiiEEENS1_10collective13CollectiveMmaINS1_35MainloopSm100TmaUmmaWarpSpecializedILi5ELi2ELi4ENS5_IJNS4_1CILi1EEENSA_ILi2EEESB_EEEEENS5_IJNSA_ILi64EEENSA_ILi256EEENSA_ILi128EEEEEEaNS5_IJlSB_lEEEaSJ_NS4_8TiledMMAINS4_8MMA_AtomIJNS4_15SM100_MMA_S8_SSIaaiLi64ELi256ELNS4_4UMMA5MajorE0ELSO_0ELNSN_8SaturateE0EEEEEENS4_6LayoutINS5_IJSB_SB_SB_EEENS5_IJNSA_ILi0EEESU_SU_EEEEENS5_IJNS4_10UnderscoreESX_SX_EEEEENS4_23SM90_TMA_LOAD_MULTICASTENS4_14ComposedLayoutINS4_7SwizzleILi3ELi4ELi3EEENS4_18smem_ptr_flag_bitsILi8EEENSS_INS5_IJNSA_ILi8EEESH_EEENS5_IJSH_SB_EEEEEEEvNS4_8identityENS4_13SM90_TMA_LOADES1A_vS1B_EENS_8epilogue10collective18CollectiveEpilogueINS1E_23Sm100TmaWarpSpecializedILi4ELi2ELi32ELb0ELb0EEEJSI_NS5_IJNSS_ISF_SB_EES1J_EEEaSJ_aSJ_NS1E_6fusion15FusionCallbacksIS1I_NS1L_17LinearCombinationIaiaiLNS_15FloatRoundStyleE2EEESI_S1K_JEEENS4_5SM1004TMEM4LOAD26SM100_TMEM_LOAD_16dp32b32xES1C_NS11_INS12_ILi2ELi4ELi3EEES15_NSS_INS5_IJS16_SF_EEENS5_IJSF_SB_EEEEEEENS4_39AutoVectorizingCopyWithAssumedAlignmentILi128EEENS4_14SM90_TMA_STOREES1Z_S21_S21_EEEvvEEEEvNT_6ParamsE)
	.align		4
        /*000c*/ 	.word	index@(__assertfail)
	.align		4
        /*0010*/ 	.word	0x00000000
	.align		4
        /*0014*/ 	.word	0xfffffffe
	.align		4
        /*0018*/ 	.word	0x00000000
	.align		4
        /*001c*/ 	.word	0xfffffffd
	.align		4
        /*0020*/ 	.word	0x00000000
	.align		4
        /*0024*/ 	.word	0xfffffffc


//--------------------- .nv.constant4             --------------------------
	.section	.nv.constant4,"a",@progbits
	.align	8
	.align		8
.nv.constant4:
        /*0000*/ 	.dword	__assertfail
	.align		8
        /*0008*/ 	.dword	__unnamed_1
	.align		8
        /*0010*/ 	.dword	__unnamed_2
	.align		8
        /*0018*/ 	.dword	__unnamed_3
	.align		8
        /*0020*/ 	.dword	_ZN39_INTERNAL_fbef48c2_4_k_cu_df5818f9_99984cuda3std3__45__cpo5beginE
	.align		8
        /*0028*/ 	.dword	_ZN39_INTERNAL_fbef48c2_4_k_cu_df5818f9_99984cuda3std3__45__cpo3endE
	.align		8
        /*0030*/ 	.dword	_ZN39_INTERNAL_fbef48c2_4_k_cu_df5818f9_99984cuda3std3__45__cpo6cbeginE
	.align		8
        /*0038*/ 	.dword	_ZN39_INTERNAL_fbef48c2_4_k_cu_df5818f9_99984cuda3std3__45__cpo4cendE
	.align		8
        /*0040*/ 	.dword	_ZN39_INTERNAL_fbef48c2_4_k_cu_df5818f9_99984cuda3std3__441_GLOBAL__N__fbef48c2_4_k_cu_df5818f9_99986ignoreE
	.align		8
        /*0048*/ 	.dword	_ZN39_INTERNAL_fbef48c2_4_k_cu_df5818f9_99984cuda3std3__419piecewise_constructE
	.align		8
        /*0050*/ 	.dword	_ZN39_INTERNAL_fbef48c2_4_k_cu_df5818f9_99984cuda3std3__48in_placeE
	.align		8
        /*0058*/ 	.dword	_ZN39_INTERNAL_fbef48c2_4_k_cu_df5818f9_99984cuda3std6ranges3__45__cpo4swapE
	.align		8
        /*0060*/ 	.dword	_ZN39_INTERNAL_fbef48c2_4_k_cu_df5818f9_99984cuda3std6ranges3__45__cpo9iter_moveE
	.align		8
        /*0068*/ 	.dword	_ZN39_INTERNAL_fbef48c2_4_k_cu_df5818f9_99984cute7productE
	.align		8
        /*0070*/ 	.dword	_ZN39_INTERNAL_fbef48c2_4_k_cu_df5818f9_99984cute1_E
	.align		8
        /*0078*/ 	.dword	$str$25
	.align		8
        /*0080*/ 	.dword	$str$26
	.align		8
        /*0088*/ 	.dword	$str$27
	.align		8
        /*0090*/ 	.dword	$str$28


//--------------------- .text._ZN7cutlass13device_kernelINS_4gemm6kernel13GemmUniversalIN4cute5tupleIJiiiiEEENS1_10collective13CollectiveMmaINS1_35MainloopSm100TmaUmmaWarpSpecializedILi5ELi2ELi4ENS5_IJNS4_1CILi1EEENSA_ILi2EEESB_EEEEENS5_IJNSA_ILi64EEENSA_ILi256EEENSA_ILi128EEEEEEaNS5_IJlSB_lEEEaSJ_NS4_8TiledMMAINS4_8MMA_AtomIJNS4_15SM100_MMA_S8_SSIaaiLi64ELi256ELNS4_4UMMA5MajorE0ELSO_0ELNSN_8SaturateE0EEEEEENS4_6LayoutINS5_IJSB_SB_SB_EEENS5_IJNSA_ILi0EEESU_SU_EEEEENS5_IJNS4_10UnderscoreESX_SX_EEEEENS4_23SM90_TMA_LOAD_MULTICASTENS4_14ComposedLayoutINS4_7SwizzleILi3ELi4ELi3EEENS4_18smem_ptr_flag_bitsILi8EEENSS_INS5_IJNSA_ILi8EEESH_EEENS5_IJSH_SB_EEEEEEEvNS4_8identityENS4_13SM90_TMA_LOADES1A_vS1B_EENS_8epilogue10collective18CollectiveEpilogueINS1E_23Sm100TmaWarpSpecializedILi4ELi2ELi32ELb0ELb0EEEJSI_NS5_IJNSS_ISF_SB_EES1J_EEEaSJ_aSJ_NS1E_6fusion15FusionCallbacksIS1I_NS1L_17LinearCombinationIaiaiLNS_15FloatRoundStyleE2EEESI_S1K_JEEENS4_5SM1004TMEM4LOAD26SM100_TMEM_LOAD_16dp32b32xES1C_NS11_INS12_ILi2ELi4ELi3EEES15_NSS_INS5_IJS16_SF_EEENS5_IJSF_SB_EEEEEEENS4_39AutoVectorizingCopyWithAssumedAlignmentILi128EEENS4_14SM90_TMA_STOREES1Z_S21_S21_EEEvvEEEEvNT_6ParamsE --------------------------
	.section	.text._ZN7cutlass13device_kernelINS_4gemm6kernel13GemmUniversalIN4cute5tupleIJiiiiEEENS1_10collective13CollectiveMmaINS1_35MainloopSm100TmaUmmaWarpSpecializedILi5ELi2ELi4ENS5_IJNS4_1CILi1EEENSA_ILi2EEESB_EEEEENS5_IJNSA_ILi64EEENSA_ILi256EEENSA_ILi128EEEEEEaNS5_IJlSB_lEEEaSJ_NS4_8TiledMMAINS4_8MMA_AtomIJNS4_15SM100_MMA_S8_SSIaaiLi64ELi256ELNS4_4UMMA5MajorE0ELSO_0ELNSN_8SaturateE0EEEEEENS4_6LayoutINS5_IJSB_SB_SB_EEENS5_IJNSA_ILi0EEESU_SU_EEEEENS5_IJNS4_10UnderscoreESX_SX_EEEEENS4_23SM90_TMA_LOAD_MULTICASTENS4_14ComposedLayoutINS4_7SwizzleILi3ELi4ELi3EEENS4_18smem_ptr_flag_bitsILi8EEENSS_INS5_IJNSA_ILi8EEESH_EEENS5_IJSH_SB_EEEEEEEvNS4_8identityENS4_13SM90_TMA_LOADES1A_vS1B_EENS_8epilogue10collective18CollectiveEpilogueINS1E_23Sm100TmaWarpSpecializedILi4ELi2ELi32ELb0ELb0EEEJSI_NS5_IJNSS_ISF_SB_EES1J_EEEaSJ_aSJ_NS1E_6fusion15FusionCallbacksIS1I_NS1L_17LinearCombinationIaiaiLNS_15FloatRoundStyleE2EEESI_S1K_JEEENS4_5SM1004TMEM4LOAD26SM100_TMEM_LOAD_16dp32b32xES1C_NS11_INS12_ILi2ELi4ELi3EEES15_NSS_INS5_IJS16_SF_EEENS5_IJSF_SB_EEEEEEENS4_39AutoVectorizingCopyWithAssumedAlignmentILi128EEENS4_14SM90_TMA_STOREES1Z_S21_S21_EEEvvEEEEvNT_6ParamsE,"ax",@progbits
	.align	128
.text._ZN7cutlass13device_kernelINS_4gemm6kernel13GemmUniversalIN4cute5tupleIJiiiiEEENS1_10collective13CollectiveMmaINS1_35MainloopSm100TmaUmmaWarpSpecializedILi5ELi2ELi4ENS5_IJNS4_1CILi1EEENSA_ILi2EEESB_EEEEENS5_IJNSA_ILi64EEENSA_ILi256EEENSA_ILi128EEEEEEaNS5_IJlSB_lEEEaSJ_NS4_8TiledMMAINS4_8MMA_AtomIJNS4_15SM100_MMA_S8_SSIaaiLi64ELi256ELNS4_4UMMA5MajorE0ELSO_0ELNSN_8SaturateE0EEEEEENS4_6LayoutINS5_IJSB_SB_SB_EEENS5_IJNSA_ILi0EEESU_SU_EEEEENS5_IJNS4_10UnderscoreESX_SX_EEEEENS4_23SM90_TMA_LOAD_MULTICASTENS4_14ComposedLayoutINS4_7SwizzleILi3ELi4ELi3EEENS4_18smem_ptr_flag_bitsILi8EEENSS_INS5_IJNSA_ILi8EEESH_EEENS5_IJSH_SB_EEEEEEEvNS4_8identityENS4_13SM90_TMA_LOADES1A_vS1B_EENS_8epilogue10collective18CollectiveEpilogueINS1E_23Sm100TmaWarpSpecializedILi4ELi2ELi32ELb0ELb0EEEJSI_NS5_IJNSS_ISF_SB_EES1J_EEEaSJ_aSJ_NS1E_6fusion15FusionCallbacksIS1I_NS1L_17LinearCombinationIaiaiLNS_15FloatRoundStyleE2EEESI_S1K_JEEENS4_5SM1004TMEM4LOAD26SM100_TMEM_LOAD_16dp32b32xES1C_NS11_INS12_ILi2ELi4ELi3EEES15_NSS_INS5_IJS16_SF_EEENS5_IJSF_SB_EEEEEEENS4_39AutoVectorizingCopyWithAssumedAlignmentILi128EEENS4_14SM90_TMA_STOREES1Z_S21_S21_EEEvvEEEEvNT_6ParamsE:
        .type           _ZN7cutlass13device_kernelINS_4gemm6kernel13GemmUniversalIN4cute5tupleIJiiiiEEENS1_10collective13CollectiveMmaINS1_35MainloopSm100TmaUmmaWarpSpecializedILi5ELi2ELi4ENS5_IJNS4_1CILi1EEENSA_ILi2EEESB_EEEEENS5_IJNSA_ILi64EEENSA_ILi256EEENSA_ILi128EEEEEEaNS5_IJlSB_lEEEaSJ_NS4_8TiledMMAINS4_8MMA_AtomIJNS4_15SM100_MMA_S8_SSIaaiLi64ELi256ELNS4_4UMMA5MajorE0ELSO_0ELNSN_8SaturateE0EEEEEENS4_6LayoutINS5_IJSB_SB_SB_EEENS5_IJNSA_ILi0EEESU_SU_EEEEENS5_IJNS4_10UnderscoreESX_SX_EEEEENS4_23SM90_TMA_LOAD_MULTICASTENS4_14ComposedLayoutINS4_7SwizzleILi3ELi4ELi3EEENS4_18smem_ptr_flag_bitsILi8EEENSS_INS5_IJNSA_ILi8EEESH_EEENS5_IJSH_SB_EEEEEEEvNS4_8identityENS4_13SM90_TMA_LOADES1A_vS1B_EENS_8epilogue10collective18CollectiveEpilogueINS1E_23Sm100TmaWarpSpecializedILi4ELi2ELi32ELb0ELb0EEEJSI_NS5_IJNSS_ISF_SB_EES1J_EEEaSJ_aSJ_NS1E_6fusion15FusionCallbacksIS1I_NS1L_17LinearCombinationIaiaiLNS_15FloatRoundStyleE2EEESI_S1K_JEEENS4_5SM1004TMEM4LOAD26SM100_TMEM_LOAD_16dp32b32xES1C_NS11_INS12_ILi2ELi4ELi3EEES15_NSS_INS5_IJS16_SF_EEENS5_IJSF_SB_EEEEEEENS4_39AutoVectorizingCopyWithAssumedAlignmentILi128EEENS4_14SM90_TMA_STOREES1Z_S21_S21_EEEvvEEEEvNT_6ParamsE,@function
        .size           _ZN7cutlass13device_kernelINS_4gemm6kernel13GemmUniversalIN4cute5tupleIJiiiiEEENS1_10collective13CollectiveMmaINS1_35MainloopSm100TmaUmmaWarpSpecializedILi5ELi2ELi4ENS5_IJNS4_1CILi1EEENSA_ILi2EEESB_EEEEENS5_IJNSA_ILi64EEENSA_ILi256EEENSA_ILi128EEEEEEaNS5_IJlSB_lEEEaSJ_NS4_8TiledMMAINS4_8MMA_AtomIJNS4_15SM100_MMA_S8_SSIaaiLi64ELi256ELNS4_4UMMA5MajorE0ELSO_0ELNSN_8SaturateE0EEEEEENS4_6LayoutINS5_IJSB_SB_SB_EEENS5_IJNSA_ILi0EEESU_SU_EEEEENS5_IJNS4_10UnderscoreESX_SX_EEEEENS4_23SM90_TMA_LOAD_MULTICASTENS4_14ComposedLayoutINS4_7SwizzleILi3ELi4ELi3EEENS4_18smem_ptr_flag_bitsILi8EEENSS_INS5_IJNSA_ILi8EEESH_EEENS5_IJSH_SB_EEEEEEEvNS4_8identityENS4_13SM90_TMA_LOADES1A_vS1B_EENS_8epilogue10collective18CollectiveEpilogueINS1E_23Sm100TmaWarpSpecializedILi4ELi2ELi32ELb0ELb0EEEJSI_NS5_IJNSS_ISF_SB_EES1J_EEEaSJ_aSJ_NS1E_6fusion15FusionCallbacksIS1I_NS1L_17LinearCombinationIaiaiLNS_15FloatRoundStyleE2EEESI_S1K_JEEENS4_5SM1004TMEM4LOAD26SM100_TMEM_LOAD_16dp32b32xES1C_NS11_INS12_ILi2ELi4ELi3EEES15_NSS_INS5_IJS16_SF_EEENS5_IJSF_SB_EEEEEEENS4_39AutoVectorizingCopyWithAssumedAlignmentILi128EEENS4_14SM90_TMA_STOREES1Z_S21_S21_EEEvvEEEEvNT_6ParamsE,(.L_x_180 - _ZN7cutlass13device_kernelINS_4gemm6kernel13GemmUniversalIN4cute5tupleIJiiiiEEENS1_10collective13CollectiveMmaINS1_35MainloopSm100TmaUmmaWarpSpecializedILi5ELi2ELi4ENS5_IJNS4_1CILi1EEENSA_ILi2EEESB_EEEEENS5_IJNSA_ILi64EEENSA_ILi256EEENSA_ILi128EEEEEEaNS5_IJlSB_lEEEaSJ_NS4_8TiledMMAINS4_8MMA_AtomIJNS4_15SM100_MMA_S8_SSIaaiLi64ELi256ELNS4_4UMMA5MajorE0ELSO_0ELNSN_8SaturateE0EEEEEENS4_6LayoutINS5_IJSB_SB_SB_EEENS5_IJNSA_ILi0EEESU_SU_EEEEENS5_IJNS4_10UnderscoreESX_SX_EEEEENS4_23SM90_TMA_LOAD_MULTICASTENS4_14ComposedLayoutINS4_7SwizzleILi3ELi4ELi3EEENS4_18smem_ptr_flag_bitsILi8EEENSS_INS5_IJNSA_ILi8EEESH_EEENS5_IJSH_SB_EEEEEEEvNS4_8identityENS4_13SM90_TMA_LOADES1A_vS1B_EENS_8epilogue10collective18CollectiveEpilogueINS1E_23Sm100TmaWarpSpecializedILi4ELi2ELi32ELb0ELb0EEEJSI_NS5_IJNSS_ISF_SB_EES1J_EEEaSJ_aSJ_NS1E_6fusion15FusionCallbacksIS1I_NS1L_17LinearCombinationIaiaiLNS_15FloatRoundStyleE2EEESI_S1K_JEEENS4_5SM1004TMEM4LOAD26SM100_TMEM_LOAD_16dp32b32xES1C_NS11_INS12_ILi2ELi4ELi3EEES15_NSS_INS5_IJS16_SF_EEENS5_IJSF_SB_EEEEEEENS4_39AutoVectorizingCopyWithAssumedAlignmentILi128EEENS4_14SM90_TMA_STOREES1Z_S21_S21_EEEvvEEEEvNT_6ParamsE)
        .other          _ZN7cutlass13device_kernelINS_4gemm6kernel13GemmUniversalIN4cute5tupleIJiiiiEEENS1_10collective13CollectiveMmaINS1_35MainloopSm100TmaUmmaWarpSpecializedILi5ELi2ELi4ENS5_IJNS4_1CILi1EEENSA_ILi2EEESB_EEEEENS5_IJNSA_ILi64EEENSA_ILi256EEENSA_ILi128EEEEEEaNS5_IJlSB_lEEEaSJ_NS4_8TiledMMAINS4_8MMA_AtomIJNS4_15SM100_MMA_S8_SSIaaiLi64ELi256ELNS4_4UMMA5MajorE0ELSO_0ELNSN_8SaturateE0EEEEEENS4_6LayoutINS5_IJSB_SB_SB_EEENS5_IJNSA_ILi0EEESU_SU_EEEEENS5_IJNS4_10UnderscoreESX_SX_EEEEENS4_23SM90_TMA_LOAD_MULTICASTENS4_14ComposedLayoutINS4_7SwizzleILi3ELi4ELi3EEENS4_18smem_ptr_flag_bitsILi8EEENSS_INS5_IJNSA_ILi8EEESH_EEENS5_IJSH_SB_EEEEEEEvNS4_8identityENS4_13SM90_TMA_LOADES1A_vS1B_EENS_8epilogue10collective18CollectiveEpilogueINS1E_23Sm100TmaWarpSpecializedILi4ELi2ELi32ELb0ELb0EEEJSI_NS5_IJNSS_ISF_SB_EES1J_EEEaSJ_aSJ_NS1E_6fusion15FusionCallbacksIS1I_NS1L_17LinearCombinationIaiaiLNS_15FloatRoundStyleE2EEESI_S1K_JEEENS4_5SM1004TMEM4LOAD26SM100_TMEM_LOAD_16dp32b32xES1C_NS11_INS12_ILi2ELi4ELi3EEES15_NSS_INS5_IJS16_SF_EEENS5_IJSF_SB_EEEEEEENS4_39AutoVectorizingCopyWithAssumedAlignmentILi128EEENS4_14SM90_TMA_STOREES1Z_S21_S21_EEEvvEEEEvNT_6ParamsE,@"STO_CUDA_ENTRY STV_DEFAULT"
_ZN7cutlass13device_kernelINS_4gemm6kernel13GemmUniversalIN4cute5tupleIJiiiiEEENS1_10collective13CollectiveMmaINS1_35MainloopSm100TmaUmmaWarpSpecializedILi5ELi2ELi4ENS5_IJNS4_1CILi1EEENSA_ILi2EEESB_EEEEENS5_IJNSA_ILi64EEENSA_ILi256EEENSA_ILi128EEEEEEaNS5_IJlSB_lEEEaSJ_NS4_8TiledMMAINS4_8MMA_AtomIJNS4_15SM100_MMA_S8_SSIaaiLi64ELi256ELNS4_4UMMA5MajorE0ELSO_0ELNSN_8SaturateE0EEEEEENS4_6LayoutINS5_IJSB_SB_SB_EEENS5_IJNSA_ILi0EEESU_SU_EEEEENS5_IJNS4_10UnderscoreESX_SX_EEEEENS4_23SM90_TMA_LOAD_MULTICASTENS4_14ComposedLayoutINS4_7SwizzleILi3ELi4ELi3EEENS4_18smem_ptr_flag_bitsILi8EEENSS_INS5_IJNSA_ILi8EEESH_EEENS5_IJSH_SB_EEEEEEEvNS4_8identityENS4_13SM90_TMA_LOADES1A_vS1B_EENS_8epilogue10collective18CollectiveEpilogueINS1E_23Sm100TmaWarpSpecializedILi4ELi2ELi32ELb0ELb0EEEJSI_NS5_IJNSS_ISF_SB_EES1J_EEEaSJ_aSJ_NS1E_6fusion15FusionCallbacksIS1I_NS1L_17LinearCombinationIaiaiLNS_15FloatRoundStyleE2EEESI_S1K_JEEENS4_5SM1004TMEM4LOAD26SM100_TMEM_LOAD_16dp32b32xES1C_NS11_INS12_ILi2ELi4ELi3EEES15_NSS_INS5_IJS16_SF_EEENS5_IJSF_SB_EEEEEEENS4_39AutoVectorizingCopyWithAssumedAlignmentILi128EEENS4_14SM90_TMA_STOREES1Z_S21_S21_EEEvvEEEEvNT_6ParamsE:
[----:B------:R-:W1:Y:S01]  /*0000*/  LDC R1, c[0x0][0x37c] ;  /* 0x0000df00ff017b82 */ /* 0x000e620000000800 */
[----:B------:R-:W2:Y:S01]  /*0010*/  S2R R85, SR_TID.X ;  /* 0x0000000000557919 */ /* 0x000ea20000002100 */
[----:B------:R-:W3:Y:S01]  /*0020*/  LDCU.64 UR8, c[0x0][0x890] ;  /* 0x00011200ff0877ac */ /* 0x000ee20008000a00 */
[----:B------:R-:W-:Y:S02]  /*0030*/  PRMT R74, RZ, 0x7610, R74 ;  /* 0x00007610ff4a7816 */ /* 0x000fe4000000004a */
[----:B------:R-:W-:Y:S01]  /*0040*/  ELECT P3, URZ, PT ;  /* 0x0000000000ff782f */ /* 0x000fe20003860000 */
[----:B---3--:R-:W-:-:S04]  /*0050*/  UISETP.NE.U32.AND UP0, UPT, UR8, URZ, UPT ;  /* 0x000000ff0800728c */ /* 0x008fc8000bf05070 */
[----:B------:R-:W-:Y:S01]  /*0060*/  UISETP.NE.AND.EX UP0, UPT, UR9, URZ, UPT, UP0 ;  /* 0x000000ff0900728c */ /* 0x000fe2000bf05300 */
[----:B--2---:R-:W-:-:S05]  /*0070*/  SHF.R.U32.HI R75, RZ, 0x5, R85 ;  /* 0x00000005ff4b7819 */ /* 0x004fca0000011655 */
[----:B------:R-:W2:Y:S02]  /*0080*/  SHFL.IDX PT, R0, R75, RZ, 0x1f ;  /* 0x00001fff4b007589 */ /* 0x000ea400000e0000 */
[----:B--2---:R-:W-:Y:S01]  /*0090*/  R2UR UR17, R0 ;  /* 0x00000000001172ca */ /* 0x004fe200000e0000 */
[----:B-1----:R-:W-:-:S14]  /*00a0*/  BRA.U UP0, `(.L_x_0) ;  /* 0x0000000100307547 */ /* 0x002fdc000b800000 */
[----:B------:R-:W1:Y:S02]  /*00b0*/  LDCU.64 UR4, c[0x0][0x888] ;  /* 0x00011100ff0477ac */ /* 0x000e640008000a00 */
[----:B-1----:R-:W-:-:S04]  /*00c0*/  UISETP.NE.U32.AND UP0, UPT, UR4, URZ, UPT ;  /* 0x000000ff0400728c */ /* 0x002fc8000bf05070 */
[----:B------:R-:W-:-:S09]  /*00d0*/  UISETP.NE.AND.EX UP0, UPT, UR5, URZ, UPT, UP0 ;  /* 0x000000ff0500728c */ /* 0x000fd2000bf05300 */
[----:B------:R-:W-:Y:S05]  /*00e0*/  BRA.U !UP0, `(.L_x_1) ;  /* 0x0000000108147547 */ /* 0x000fea000b800000 */
[----:B------:R-:W1:Y:S01]  /*00f0*/  LDC.64 R40, c[0x0][0x888] ;  /* 0x00022200ff287b82 */ /* 0x000e620000000a00 */
[----:B------:R-:W1:Y:S02]  /*0100*/  LDCU.64 UR4, c[0x0][0x358] ;  /* 0x00006b00ff0477ac */ /* 0x000e640008000a00 */
[----:B-1----:R1:W5:Y:S01]  /*0110*/  LDG.E R40, desc[UR4][R40.64] ;  /* 0x0000000428287981 */ /* 0x002362000c1e1900 */
[----:B------:R-:W-:Y:S01]  /*0120*/  HFMA2 R74, -RZ, RZ, 0, 5.9604644775390625e-08 ;  /* 0x00000001ff4a7431 */ /* 0x000fe200000001ff */
[----:B------:R-:W-:Y:S05]  /*0130*/  BRA `(.L_x_0) ;  /* 0x00000000000c7947 */ /* 0x000fea0003800000 */
.L_x_1:
[----:B------:R-:W1:Y:S01]  /*0140*/  LDCU UR4, c[0x0][0x880] ;  /* 0x00011000ff0477ac */ /* 0x000e620008000800 */
[----:B------:R-:W-:Y:S01]  /*0150*/  HFMA2 R74, -RZ, RZ, 0, 5.9604644775390625e-08 ;  /* 0x00000001ff4a7431 */ /* 0x000fe200000001ff */
[----:B-1----:R-:W-:-:S07]  /*0160*/  MOV R40, UR4 ;  /* 0x0000000400287c02 */ /* 0x002fce0008000f00 */
.L_x_0:
[----:B------:R-:W2:Y:S02]  /*0170*/  LDCU.64 UR4, c[0x0][0x8b0] ;  /* 0x00011600ff0477ac */ /* 0x000ea40008000a00 */
[----:B--2---:R-:W-:-:S04]  /*0180*/  UISETP.NE.U32.AND UP0, UPT, UR4, URZ, UPT ;  /* 0x000000ff0400728c */ /* 0x004fc8000bf05070 */
[----:B------:R-:W-:-:S09]  /*0190*/  UISETP.NE.AND.EX UP0, UPT, UR5, URZ, UPT, UP0 ;  /* 0x000000ff0500728c */ /* 0x000fd2000bf05300 */
[----:B------:R-:W-:Y:S05]  /*01a0*/  BRA.U UP0, `(.L_x_2) ;  /* 0x0000000100287547 */ /* 0x000fea000b800000 */
[----:B------:R-:W2:Y:S02]  /*01b0*/  LDCU.64 UR4, c[0x0][0x8a8] ;  /* 0x00011500ff0477ac */ /* 0x000ea40008000a00 */
[----:B--2---:R-:W-:-:S04]  /*01c0*/  UISETP.NE.U32.AND UP0, UPT, UR4, URZ, UPT ;  /* 0x000000ff0400728c */ /* 0x004fc8000bf05070 */
[----:B------:R-:W-:-:S09]  /*01d0*/  UISETP.NE.AND.EX UP0, UPT, UR5, URZ, UPT, UP0 ;  /* 0x000000ff0500728c */ /* 0x000fd2000bf05300 */
[----:B------:R-:W-:Y:S05]  /*01e0*/  BRA.U !UP0, `(.L_x_3) ;  /* 0x0000000108107547 */ /* 0x000fea000b800000 */
[----:B------:R-:W2:Y:S01]  /*01f0*/  LDC.64 R38, c[0x0][0x8a8] ;  /* 0x00022a00ff267b82 */ /* 0x000ea20000000a00 */
[----:B------:R-:W2:Y:S02]  /*0200*/  LDCU.64 UR4, c[0x0][0x358] ;  /* 0x00006b00ff0477ac */ /* 0x000ea40008000a00 */
[----:B--2---:R2:W5:Y:S01]  /*0210*/  LDG.E R38, desc[UR4][R38.64] ;  /* 0x0000000426267981 */ /* 0x004562000c1e1900 */
[----:B------:R-:W-:Y:S05]  /*0220*/  BRA `(.L_x_2) ;  /* 0x0000000000087947 */ /* 0x000fea0003800000 */
.L_x_3:
[----:B------:R-:W2:Y:S02]  /*0230*/  LDCU UR4, c[0x0][0x8a0] ;  /* 0x00011400ff0477ac */ /* 0x000ea40008000800 */
[----:B--2---:R-:W-:Y:S02]  /*0240*/  MOV R38, UR4 ;  /* 0x0000000400267c02 */ /* 0x004fe40008000f00 */
.L_x_2:
[----:B------:R-:W-:Y:S01]  /*0250*/  IMAD.U32 R0, RZ, RZ, UR17 ;  /* 0x00000011ff007e24 */ /* 0x000fe2000f8e00ff */
[----:B------:R-:W-:Y:S04]  /*0260*/  BSSY.RECONVERGENT B0, `(.L_x_4) ;  /* 0x000000c000007945 */ /* 0x000fe80003800200 */
[C---:B------:R-:W-:Y:S02]  /*0270*/  ISETP.NE.OR P1, PT, R0.reuse, 0x1, !P3 ;  /* 0x000000010000780c */ /* 0x040fe40005f25670 */
[----:B------:R-:W-:-:S11]  /*0280*/  ISETP.NE.OR P0, PT, R0, 0x3, !P3 ;  /* 0x000000030000780c */ /* 0x000fd60005f05670 */
[----:B------:R-:W-:Y:S05]  /*0290*/  @P1 BRA `(.L_x_5) ;  /* 0x0000000000201947 */ /* 0x000fea0003800000 */
[----:B------:R-:W3:Y:S02]  /*02a0*/  LDCU.64 UR4, c[0x0][0x348] ;  /* 0x00006900ff0477ac */ /* 0x000ee40008000a00 */
[----:B---3--:R-:W-:Y:S02]  /*02b0*/  UIADD3 UR6, UP1, UPT, UR4, 0x80, URZ ;  /* 0x0000008004067890 */ /* 0x008fe4000ff3e0ff */
[----:B------:R-:W-:Y:S02]  /*02c0*/  UIADD3 UR4, UP0, UPT, UR4, 0x180, URZ ;  /* 0x0000018004047890 */ /* 0x000fe4000ff1e0ff */
[----:B------:R-:W-:Y:S02]  /*02d0*/  UIADD3.X UR7, UPT, UPT, URZ, UR5, URZ, UP1, !UPT ;  /* 0x00000005ff077290 */ /* 0x000fe40008ffe4ff */
[----:B------:R-:W-:-:S07]  /*02e0*/  UIADD3.X UR5, UPT, UPT, URZ, UR5, URZ, UP0, !UPT ;  /* 0x00000005ff057290 */ /* 0x000fce00087fe4ff */
[----:B------:R3:W-:Y:S02]  /*02f0*/  UTMACCTL.PF [UR6] ;  /* 0x00000000060079b9 */ /* 0x0007e40008040000 */
[----:B------:R3:W-:Y:S02]  /*0300*/  UTMACCTL.PF [UR4] ;  /* 0x00000000040079b9 */ /* 0x0007e40008040000 */
[----:B---3--:R-:W-:Y:S01]  /*0310*/  NOP ;  /* 0x0000000000007918 */ /* 0x008fe20000000000 */
.L_x_5:
[----:B------:R-:W-:Y:S05]  /*0320*/  BSYNC.RECONVERGENT B0 ;  /* 0x0000000000007941 */ /* 0x000fea0003800200 */
.L_x_4:
[----:B------:R-:W-:Y:S04]  /*0330*/  BSSY.RECONVERGENT B0, `(.L_x_6) ;  /* 0x000000a000007945 */ /* 0x000fe80003800200 */
        /* <DEDUP_REMOVED lines=9> */
.L_x_7:
[----:B------:R-:W-:Y:S05]  /*03d0*/  BSYNC.RECONVERGENT B0 ;  /* 0x0000000000007941 */ /* 0x000fea0003800200 */
.L_x_6:
[----:B------:R-:W3:Y:S01]  /*03e0*/  LDCU.64 UR4, c[0x0][0x888] ;  /* 0x00011100ff0477ac */ /* 0x000ee20008000a00 */
[----:B------:R-:W-:Y:S02]  /*03f0*/  UISETP.EQ.U32.AND UP1, UPT, UR8, URZ, UPT ;  /* 0x000000ff0800728c */ /* 0x000fe4000bf22070 */
[----:B------:R-:W-:Y:S02]  /*0400*/  UPLOP3.LUT UP3, UPT, UPT, UPT, UPT, 0x80, 0x8 ;  /* 0x000000000008789c */ /* 0x000fe40003f6f070 */
[----:B---3--:R-:W-:-:S04]  /*0410*/  UISETP.NE.U32.AND UP0, UPT, UR4, URZ, UPT ;  /* 0x000000ff0400728c */ /* 0x008fc8000bf05070 */
[----:B------:R-:W-:-:S04]  /*0420*/  UISETP.NE.AND.EX UP0, UPT, UR5, URZ, UPT, UP0 ;  /* 0x000000ff0500728c */ /* 0x000fc8000bf05300 */
[----:B------:R-:W-:-:S04]  /*0430*/  UISETP.EQ.OR.EX UP2, UPT, UR9, URZ, !UP0, UP1 ;  /* 0x000000ff0900728c */ /* 0x000fc8000c742710 */
[----:B------:R-:W-:-:S06]  /*0440*/  UP2UR UR4, UPR, URZ, 0x4 ;  /* 0x00000004ff047883 */ /* 0x000fcc0008000000 */
[----:B------:R-:W-:Y:S01]  /*0450*/  MOV R78, UR4 ;  /* 0x00000004004e7c02 */ /* 0x000fe20008000f00 */
[----:B------:R-:W-:Y:S06]  /*0460*/  BRA.U !UP2, `(.L_x_8) ;  /* 0x000000010a207547 */ /* 0x000fec000b800000 */
[----:B-----5:R-:W-:Y:S01]  /*0470*/  R2UR UR5, R40 ;  /* 0x00000000280572ca */ /* 0x020fe200000e0000 */
[----:B------:R-:W-:Y:S02]  /*0480*/  UISETP.NE.U32.AND UP1, UPT, UR8, URZ, UPT ;  /* 0x000000ff0800728c */ /* 0x000fe4000bf25070 */
[----:B------:R-:W-:Y:S02]  /*0490*/  USEL UR4, URZ, 0xffffffff, UP0 ;  /* 0xffffffffff047887 */ /* 0x000fe40008000000 */
[----:B------:R-:W-:-:S08]  /*04a0*/  UISETP.NE.AND.EX UP1, UPT, UR9, URZ, UPT, UP1 ;  /* 0x000000ff0900728c */ /* 0x000fd0000bf25310 */
[----:B------:R-:W-:-:S04]  /*04b0*/  UISETP.NE.AND UP0, UPT, UR5, URZ, UPT ;  /* 0x000000ff0500728c */ /* 0x000fc8000bf05270 */
[----:B------:R-:W-:-:S04]  /*04c0*/  @!UP1 USEL UR4, URZ, 0xffffffff, UP0 ;  /* 0xffffffffff049887 */ /* 0x000fc80008000000 */
[----:B------:R-:W-:-:S04]  /*04d0*/  ULOP3.LUT UR4, UR4, 0x1, URZ, 0xc0, !UPT ;  /* 0x0000000104047892 */ /* 0x000fc8000f8ec0ff */
[----:B------:R-:W-:-:S11]  /*04e0*/  UISETP.NE.U32.AND UP3, UPT, UR4, 0x1, UPT ;  /* 0x000000010400788c */ /* 0x000fd6000bf65070 */
.L_x_8:
[----:B------:R-:W3:Y:S01]  /*04f0*/  SHFL.IDX PT, R2, R75, RZ, 0x1f ;  /* 0x00001fff4b027589 */ /* 0x000ee200000e0000 */
[----:B------:R-:W-:-:S04]  /*0500*/  UISETP.NE.AND UP0, UPT, UR17, 0x2, UPT ;  /* 0x000000021100788c */ /* 0x000fc8000bf05270 */
[----:B------:R-:W-:Y:S01]  /*0510*/  USEL UR43, URZ, 0x1, UP0 ;  /* 0x00000001ff2b7887 */ /* 0x000fe20008000000 */
[----:B---3--:R-:W-:-:S13]  /*0520*/  ISETP.NE.AND P0, PT, R2, RZ, PT ;  /* 0x000000ff0200720c */ /* 0x008fda0003f05270 */
[----:B------:R-:W-:Y:S05]  /*0530*/  @P0 BRA `(.L_x_9) ;  /* 0x0000000000600947 */ /* 0x000fea0003800000 */
[----:B------:R-:W3:Y:S01]  /*0540*/  S2UR UR4, SR_CgaCtaId ;  /* 0x00000000000479c3 */ /* 0x000ee20000008800 */
[----:B------:R-:W-:Y:S01]  /*0550*/  UMOV UR5, 0x400 ;  /* 0x0000040000057882 */ /* 0x000fe20000000000 */
[----:B------:R-:W-:Y:S01]  /*0560*/  UMOV UR8, 0x1 ;  /* 0x0000000100087882 */ /* 0x000fe20000000000 */
[----:B------:R-:W-:Y:S01]  /*0570*/  UMOV UR6, 0x2 ;  /* 0x0000000200067882 */ /* 0x000fe20000000000 */
[----:B------:R-:W-:-:S04]  /*0580*/  UIADD3 UR8, UPT, UPT, -UR8, 0x100000, URZ ;  /* 0x0010000008087890 */ /* 0x000fc8000fffe1ff */
[----:B------:R-:W-:Y:S02]  /*0590*/  USHF.L.U32 UR9, UR8, 0xb, URZ ;  /* 0x0000000b08097899 */ /* 0x000fe400080006ff */
[----:B------:R-:W-:Y:S02]  /*05a0*/  USHF.L.U32 UR8, UR8, 0x1, URZ ;  /* 0x0000000108087899 */ /* 0x000fe400080006ff */
[----:B------:R-:W-:-:S04]  /*05b0*/  UIADD3 UR6, UPT, UPT, -UR6, 0x100000, URZ ;  /* 0x0010000006067890 */ /* 0x000fc8000fffe1ff */
[----:B------:R-:W-:Y:S02]  /*05c0*/  USHF.L.U32 UR7, UR6, 0xb, URZ ;  /* 0x0000000b06077899 */ /* 0x000fe400080006ff */
[----:B------:R-:W-:Y:S01]  /*05d0*/  USHF.L.U32 UR6, UR6, 0x1, URZ ;  /* 0x0000000106067899 */ /* 0x000fe200080006ff */
[----:B------:R-:W-:Y:S01]  /*05e0*/  ELECT P0, URZ, PT ;  /* 0x0000000000ff782f */ /* 0x000fe20003800000 */
[----:B---3--:R-:W-:Y:S01]  /*05f0*/  ULEA UR4, UR4, UR5, 0x18 ;  /* 0x0000000504047291 */ /* 0x008fe2000f8ec0ff */
[----:B------:R-:W3:Y:S11]  /*0600*/  FENCE.VIEW.ASYNC.S ;  /* 0x00000000000073c6 */ /* 0x000ef60000000000 */
[----:B---3--:R3:W4:Y:S01]  /*0610*/  SYNCS.EXCH.64 URZ, [UR4], UR8 ;  /* 0x0000000804ff75b2 */ /* 0x0087220008000100 */
[----:B------:R3:W1:Y:S01]  /*0620*/  SYNCS.EXCH.64 URZ, [UR4+0x28], UR6 ;  /* 0x0000280604ff75b2 */ /* 0x0006620008000100 */
        /* <DEDUP_REMOVED lines=8> */
[----:B------:R-:W-:Y:S01]  /*06b0*/  NOP ;  /* 0x0000000000007918 */ /* 0x000fe20000000000 */
.L_x_9:
[----:B------:R-:W2:Y:S01]  /*06c0*/  SHFL.IDX PT, R2, R75, RZ, 0x1f ;  /* 0x00001fff4b027589 */ /* 0x000ea200000e0000 */
[----:B------:R-:W-:Y:S01]  /*06d0*/  NOP ;  /* 0x0000000000007918 */ /* 0x000fe20000000000 */
[----:B--2---:R-:W-:-:S13]  /*06e0*/  ISETP.NE.AND P0, PT, R2, 0x1, PT ;  /* 0x000000010200780c */ /* 0x004fda0003f05270 */
[----:B------:R-:W-:Y:S05]  /*06f0*/  @P0 BRA `(.L_x_10) ;  /* 0x0000000000580947 */ /* 0x000fea0003800000 */
[----:B---3--:R-:W2:Y:S01]  /*0700*/  S2UR UR4, SR_CgaCtaId ;  /* 0x00000000000479c3 */ /* 0x008ea20000008800 */
        /* <DEDUP_REMOVED lines=10> */
[----:B--2---:R-:W-:Y:S01]  /*07b0*/  ULEA UR4, UR4, UR5, 0x18 ;  /* 0x0000000504047291 */ /* 0x004fe2000f8ec0ff */
[----:B------:R-:W2:Y:S11]  /*07c0*/  FENCE.VIEW.ASYNC.S ;  /* 0x00000000000073c6 */ /* 0x000eb60000000000 */
[----:B--2---:R2:W3:Y:S01]  /*07d0*/  SYNCS.EXCH.64 URZ, [UR4+0x50], UR8 ;  /* 0x0000500804ff75b2 */ /* 0x0044e20008000100 */
        /* <DEDUP_REMOVED lines=8> */
.L_x_10:
[----:B------:R-:W4:Y:S01]  /*0860*/  SHFL.IDX PT, R2, R75, RZ, 0x1f ;  /* 0x00001fff4b027589 */ /* 0x000f2200000e0000 */
[----:B------:R-:W-:Y:S01]  /*0870*/  NOP ;  /* 0x0000000000007918 */ /* 0x000fe20000000000 */
[----:B----4-:R-:W-:-:S13]  /*0880*/  ISETP.NE.AND P0, PT, R2, 0x3, PT ;  /* 0x000000030200780c */ /* 0x010fda0003f05270 */
[----:B------:R-:W-:Y:S05]  /*0890*/  @P0 BRA `(.L_x_11) ;  /* 0x0000000000300947 */ /* 0x000fea0003800000 */
[----:B--23--:R-:W2:Y:S01]  /*08a0*/  S2UR UR6, SR_CgaCtaId ;  /* 0x00000000000679c3 */ /* 0x00cea20000008800 */
[----:B------:R-:W-:Y:S01]  /*08b0*/  UMOV UR4, 0x400 ;  /* 0x0000040000047882 */ /* 0x000fe20000000000 */
[----:B------:R-:W-:Y:S01]  /*08c0*/  UMOV UR5, 0x20 ;  /* 0x0000002000057882 */ /* 0x000fe20000000000 */
[----:B------:R-:W-:Y:S01]  /*08d0*/  ELECT P0, URZ, PT ;  /* 0x0000000000ff782f */ /* 0x000fe20003800000 */
[----:B--2---:R-:W-:Y:S02]  /*08e0*/  ULEA UR6, UR6, UR4, 0x18 ;  /* 0x0000000406067291 */ /* 0x004fe4000f8ec0ff */
[----:B------:R-:W-:-:S04]  /*08f0*/  UIADD3 UR4, UPT, UPT, -UR5, 0x100000, URZ ;  /* 0x0010000005047890 */ /* 0x000fc8000fffe1ff */
[----:B------:R-:W-:Y:S02]  /*0900*/  USHF.L.U32 UR5, UR4, 0xb, URZ ;  /* 0x0000000b04057899 */ /* 0x000fe400080006ff */
[----:B------:R-:W-:Y:S01]  /*0910*/  USHF.L.U32 UR4, UR4, 0x1, URZ ;  /* 0x0000000104047899 */ /* 0x000fe200080006ff */
[----:B------:R-:W2:Y:S11]  /*0920*/  FENCE.VIEW.ASYNC.S ;  /* 0x00000000000073c6 */ /* 0x000eb60000000000 */
[----:B--2---:R4:W2:Y:S01]  /*0930*/  SYNCS.EXCH.64 URZ, [UR6+0x90], UR4 ;  /* 0x0000900406ff75b2 */ /* 0x0048a20008000100 */
[----:B------:R4:W3:Y:S02]  /*0940*/  SYNCS.EXCH.64 URZ, [UR6+0x98], UR4 ;  /* 0x0000980406ff75b2 */ /* 0x0008e40008000100 */
[----:B----4-:R-:W-:Y:S01]  /*0950*/  NOP ;  /* 0x0000000000007918 */ /* 0x010fe20000000000 */
.L_x_11:
[----:B------:R-:W4:Y:S01]  /*0960*/  SHFL.IDX PT, R2, R75, RZ, 0x1f ;  /* 0x00001fff4b027589 */ /* 0x000f2200000e0000 */
[----:B------:R-:W-:Y:S01]  /*0970*/  NOP ;  /* 0x0000000000007918 */ /* 0x000fe20000000000 */
[----:B----4-:R-:W-:-:S13]  /*0980*/  ISETP.NE.AND P0, PT, R2, 0x4, PT ;  /* 0x000000040200780c */ /* 0x010fda0003f05270 */
[----:B------:R-:W-:Y:S05]  /*0990*/  @P0 BRA `(.L_x_12) ;  /* 0x00000000004c0947 */ /* 0x000fea0003800000 */
[----:B--23--:R-:W2:Y:S01]  /*09a0*/  S2UR UR6, SR_CgaCtaId ;  /* 0x00000000000679c3 */ /* 0x00cea20000008800 */
[----:B------:R-:W-:Y:S01]  /*09b0*/  UMOV UR4, 0x1e0 ;  /* 0x000001e000047882 */ /* 0x000fe20000000000 */
[----:B------:R-:W-:Y:S01]  /*09c0*/  UMOV UR5, 0x400 ;  /* 0x0000040000057882 */ /* 0x000fe20000000000 */
[----:B------:R-:W-:Y:S01]  /*09d0*/  USEL UR4, UR4, 0x1a0, UP3 ;  /* 0x000001a004047887 */ /* 0x000fe20009800000 */
[----:B------:R-:W-:Y:S01]  /*09e0*/  UMOV UR8, 0x1 ;  /* 0x0000000100087882 */ /* 0x000fe20000000000 */
[----:B------:R-:W-:Y:S01]  /*09f0*/  ELECT P0, URZ, PT ;  /* 0x0000000000ff782f */ /* 0x000fe20003800000 */
[----:B------:R-:W-:-:S04]  /*0a00*/  UIADD3 UR8, UPT, UPT, -UR8, 0x100000, URZ ;  /* 0x0010000008087890 */ /* 0x000fc8000fffe1ff */
[----:B------:R-:W-:Y:S02]  /*0a10*/  USHF.L.U32 UR9, UR8, 0xb, URZ ;  /* 0x0000000b08097899 */ /* 0x000fe400080006ff */
[----:B------:R-:W-:Y:S02]  /*0a20*/  USHF.L.U32 UR8, UR8, 0x1, URZ ;  /* 0x0000000108087899 */ /* 0x000fe400080006ff */
[----:B--2---:R-:W-:Y:S02]  /*0a30*/  ULEA UR6, UR6, UR5, 0x18 ;  /* 0x0000000506067291 */ /* 0x004fe4000f8ec0ff */
[----:B------:R-:W-:-:S04]  /*0a40*/  UIADD3 UR4, UPT, UPT, -UR4, 0x100000, URZ ;  /* 0x0010000004047890 */ /* 0x000fc8000fffe1ff */
[----:B------:R-:W-:Y:S02]  /*0a50*/  USHF.L.U32 UR5, UR4, 0xb, URZ ;  /* 0x0000000b04057899 */ /* 0x000fe400080006ff */
[----:B------:R-:W-:Y:S01]  /*0a60*/  USHF.L.U32 UR4, UR4, 0x1, URZ ;  /* 0x0000000104047899 */ /* 0x000fe200080006ff */
[----:B------:R-:W2:Y:S03]  /*0a70*/  FENCE.VIEW.ASYNC.S ;  /* 0x00000000000073c6 */ /* 0x000ea60000000000 */
[----:B--2---:R4:W2:Y:S08]  /*0a80*/  SYNCS.EXCH.64 URZ, [UR6+0xa0], UR8 ;  /* 0x0000a00806ff75b2 */ /* 0x0048b00008000100 */
[----:B------:R4:W3:Y:S01]  /*0a90*/  SYNCS.EXCH.64 URZ, [UR6+0xb0], UR4 ;  /* 0x0000b00406ff75b2 */ /* 0x0008e20008000100 */
[----:B------:R4:W1:Y:S01]  /*0aa0*/  SYNCS.EXCH.64 URZ, [UR6+0xa8], UR8 ;  /* 0x0000a80806ff75b2 */ /* 0x0008620008000100 */
[----:B------:R4:W1:Y:S02]  /*0ab0*/  SYNCS.EXCH.64 URZ, [UR6+0xb8], UR4 ;  /* 0x0000b80406ff75b2 */ /* 0x0008640008000100 */
[----:B----4-:R-:W-:Y:S01]  /*0ac0*/  NOP ;  /* 0x0000000000007918 */ /* 0x010fe20000000000 */
.L_x_12:
[----:B------:R-:W4:Y:S01]  /*0ad0*/  SHFL.IDX PT, R2, R75, RZ, 0x1f ;  /* 0x00001fff4b027589 */ /* 0x000f2200000e0000 */
[----:B------:R-:W-:Y:S01]  /*0ae0*/  NOP ;  /* 0x0000000000007918 */ /* 0x000fe20000000000 */
[----:B----4-:R-:W-:-:S13]  /*0af0*/  ISETP.NE.AND P0, PT, R2, 0x5, PT ;  /* 0x000000050200780c */ /* 0x010fda0003f05270 */
[----:B------:R-:W-:Y:S05]  /*0b00*/  @P0 BRA `(.L_x_13) ;  /* 0x0000000000580947 */ /* 0x000fea0003800000 */
[----:B--23--:R-:W2:Y:S01]  /*0b10*/  S2UR UR4, SR_CgaCtaId ;  /* 0x00000000000479c3 */ /* 0x00cea20000008800 */
        /* <DEDUP_REMOVED lines=12> */
[----:B--2---:R4:W2:Y:S01]  /*0be0*/  SYNCS.EXCH.64 URZ, [UR4+0xc0], UR8 ;  /* 0x0000c00804ff75b2 */ /* 0x0048a20008000100 */
[----:B------:R4:W3:Y:S01]  /*0bf0*/  SYNCS.EXCH.64 URZ, [UR4+0xe0], UR6 ;  /* 0x0000e00604ff75b2 */ /* 0x0008e20008000100 */
[----:B------:R4:W1:Y:S01]  /*0c00*/  SYNCS.EXCH.64 URZ, [UR4+0xc8], UR8 ;  /* 0x0000c80804ff75b2 */ /* 0x0008620008000100 */
[----:B------:R4:W1:Y:S01]  /*0c10*/  SYNCS.EXCH.64 URZ, [UR4+0xe8], UR6 ;  /* 0x0000e80604ff75b2 */ /* 0x0008620008000100 */
[----:B------:R4:W1:Y:S01]  /*0c20*/  SYNCS.EXCH.64 URZ, [UR4+0xd0], UR8 ;  /* 0x0000d00804ff75b2 */ /* 0x0008620008000100 */
[----:B------:R4:W1:Y:S01]  /*0c30*/  SYNCS.EXCH.64 URZ, [UR4+0xf0], UR6 ;  /* 0x0000f00604ff75b2 */ /* 0x0008620008000100 */
[----:B------:R4:W1:Y:S01]  /*0c40*/  SYNCS.EXCH.64 URZ, [UR4+0xd8], UR8 ;  /* 0x0000d80804ff75b2 */ /* 0x0008620008000100 */
[----:B------:R4:W1:Y:S02]  /*0c50*/  SYNCS.EXCH.64 URZ, [UR4+0xf8], UR6 ;  /* 0x0000f80604ff75b2 */ /* 0x0008640008000100 */
[----:B----4-:R-:W-:Y:S01]  /*0c60*/  NOP ;  /* 0x0000000000007918 */ /* 0x010fe20000000000 */
.L_x_13:
[----:B------:R-:W4:Y:S01]  /*0c70*/  SHFL.IDX PT, R2, R75, RZ, 0x1f ;  /* 0x00001fff4b027589 */ /* 0x000f2200000e0000 */
[----:B------:R-:W1:Y:S01]  /*0c80*/  S2UR UR45, SR_CgaCtaId ;  /* 0x00000000002d79c3 */ /* 0x000e620000008800 */
[----:B------:R-:W-:Y:S01]  /*0c90*/  NOP ;  /* 0x0000000000007918 */ /* 0x000fe20000000000 */
[----:B----4-:R-:W-:-:S13]  /*0ca0*/  ISETP.NE.AND P0, PT, R2, 0x3, PT ;  /* 0x000000030200780c */ /* 0x010fda0003f05270 */
[----:B-1----:R-:W-:Y:S05]  /*0cb0*/  @P0 BRA `(.L_x_14) ;  /* 0x0000000000340947 */ /* 0x002fea0003800000 */
[----:B--23--:R-:W-:Y:S01]  /*0cc0*/  UMOV UR4, 0x400 ;  /* 0x0000040000047882 */ /* 0x00cfe20000000000 */
[----:B------:R-:W-:Y:S01]  /*0cd0*/  UMOV UR6, 0x20 ;  /* 0x0000002000067882 */ /* 0x000fe20000000000 */
[----:B------:R-:W-:Y:S02]  /*0ce0*/  ULEA UR4, UR45, UR4, 0x18 ;  /* 0x000000042d047291 */ /* 0x000fe4000f8ec0ff */
[----:B------:R-:W-:-:S04]  /*0cf0*/  UIADD3 UR6, UPT, UPT, -UR6, 0x100000, URZ ;  /* 0x0010000006067890 */ /* 0x000fc8000fffe1ff */
[----:B------:R-:W-:Y:S02]  /*0d00*/  USHF.L.U32 UR7, UR6, 0xb, URZ ;  /* 0x0000000b06077899 */ /* 0x000fe400080006ff */
[----:B------:R-:W-:Y:S01]  /*0d10*/  USHF.L.U32 UR6, UR6, 0x1, URZ ;  /* 0x0000000106067899 */ /* 0x000fe200080006ff */
[----:B------:R-:W-:Y:S01]  /*0d20*/  ELECT P0, URZ, PT ;  /* 0x0000000000ff782f */ /* 0x000fe20003800000 */
[----:B------:R-:W1:Y:S10]  /*0d30*/  FENCE.VIEW.ASYNC.S ;  /* 0x00000000000073c6 */ /* 0x000e740000000000 */
[----:B-1----:R1:W4:Y:S01]  /*0d40*/  SYNCS.EXCH.64 URZ, [UR4+0x100], UR6 ;  /* 0x0001000604ff75b2 */ /* 0x0023220008000100 */
[----:B------:R1:W2:Y:S01]  /*0d50*/  SYNCS.EXCH.64 URZ, [UR4+0x110], UR6 ;  /* 0x0001100604ff75b2 */ /* 0x0002a20008000100 */
[----:B------:R1:W3:Y:S01]  /*0d60*/  SYNCS.EXCH.64 URZ, [UR4+0x108], UR6 ;  /* 0x0001080604ff75b2 */ /* 0x0002e20008000100 */
[----:B------:R1:W1:Y:S01]  /*0d70*/  SYNCS.EXCH.64 URZ, [UR4+0x118], UR6 ;  /* 0x0001180604ff75b2 */ /* 0x0002620008000100 */
[----:B------:R-:W-:Y:S01]  /*0d80*/  NOP ;  /* 0x0000000000007918 */ /* 0x000fe20000000000 */
.L_x_14:
[----:B-123--:R-:W1:Y:S01]  /*0d90*/  LDCU UR4, c[0x0][0x36c] ;  /* 0x00006d80ff0477ac */ /* 0x00ee620008000800 */
[----:B------:R-:W-:Y:S01]  /*0da0*/  ISETP.NE.OR P3, PT, R0, 0x2, !P3 ;  /* 0x000000020000780c */ /* 0x000fe20005f65670 */
[----:B------:R-:W-:Y:S01]  /*0db0*/  NOP ;  /* 0x0000000000007918 */ /* 0x000fe20000000000 */
[----:B------:R-:W-:Y:S01]  /*0dc0*/  LOP3.LUT R0, R85, 0x1f, RZ, 0xc0, !PT ;  /* 0x0000001f55007812 */ /* 0x000fe200078ec0ff */
[----:B------:R-:W-:Y:S02]  /*0dd0*/  UISETP.NE.AND UP4, UPT, UR17, URZ, UPT ;  /* 0x000000ff1100728c */ /* 0x000fe4000bf85270 */
[----:B-1----:R-:W-:-:S09]  /*0de0*/  UISETP.EQ.U32.AND UP5, UPT, UR4, 0x1, UPT ;  /* 0x000000010400788c */ /* 0x002fd2000bfa2070 */
[----:B------:R-:W-:Y:S05]  /*0df0*/  BRA.U !UP5, `(.L_x_15) ;  /* 0x000000010d087547 */ /* 0x000fea000b800000 */
[----:B----4-:R-:W-:Y:S01]  /*0e00*/  UCGABAR_ARV ;  /* 0x00000000000079c7 */ /* 0x010fe20008000000 */
[----:B------:R-:W-:Y:S05]  /*0e10*/  BRA `(.L_x_16) ;  /* 0x0000000000047947 */ /* 0x000fea0003800000 */
.L_x_15:
[----:B----4-:R-:W-:Y:S01]  /*0e20*/  NOP ;  /* 0x0000000000007918 */ /* 0x010fe20000000000 */
.L_x_16:
[----:B------:R-:W1:Y:S01]  /*0e30*/  S2UR UR7, SR_CTAID.X ;  /* 0x00000000000779c3 */ /* 0x000e620000002500 */
[----:B------:R-:W-:-:S05]  /*0e40*/  CS2R.32 R77, SR_CgaSize ;  /* 0x00000000004d7805 */ /* 0x000fca0000008a00 */
[----:B------:R-:W-:-:S05]  /*0e50*/  IMAD R77, R77, -0xa0, RZ ;  /* 0xffffff604d4d7824 */ /* 0x000fca00078e02ff */
[----:B------:R-:W-:-:S14]  /*0e60*/  R2UR UR5, R77 ;  /* 0x000000004d0572ca */ /* 0x000fdc00000e0000 */
[----:B------:R-:W2:Y:S01]  /*0e70*/  LDCU UR5, c[0x0][UR5+0x2b0] ;  /* 0x00005600050577ac */ /* 0x000ea20008000800 */
[----:B------:R-:W-:-:S05]  /*0e80*/  CS2R.32 R77, SR_CgaSize ;  /* 0x00000000004d7805 */ /* 0x000fca0000008a00 */
[----:B------:R-:W-:-:S05]  /*0e90*/  IMAD R77, R77, -0xa0, RZ ;  /* 0xffffff604d4d7824 */ /* 0x000fca00078e02ff */
[----:B------:R-:W-:-:S14]  /*0ea0*/  R2UR UR4, R77 ;  /* 0x000000004d0472ca */ /* 0x000fdc00000e0000 */
[----:B------:R-:W3:Y:S01]  /*0eb0*/  LDCU UR4, c[0x0][UR4+0x2b4] ;  /* 0x00005680040477ac */ /* 0x000ee20008000800 */
[----:B------:R-:W4:Y:S01]  /*0ec0*/  S2UR UR8, SR_CTAID.Y ;  /* 0x00000000000879c3 */ /* 0x000f220000002600 */
[----:B------:R-:W-:-:S05]  /*0ed0*/  CS2R.32 R77, SR_CgaSize ;  /* 0x00000000004d7805 */ /* 0x000fca0000008a00 */
[----:B------:R-:W-:-:S05]  /*0ee0*/  IMAD R77, R77, -0xa0, RZ ;  /* 0xffffff604d4d7824 */ /* 0x000fca00078e02ff */
[----:B------:R-:W-:-:S14]  /*0ef0*/  R2UR UR9, R77 ;  /* 0x000000004d0972ca */ /* 0x000fdc00000e0000 */
[----:B------:R-:W3:Y:S01]  /*0f00*/  LDCU UR9, c[0x0][UR9+0x2a0] ;  /* 0x00005400090977ac */ /* 0x000ee20008000800 */
[----:B------:R-:W-:-:S05]  /*0f10*/  CS2R.32 R77, SR_CgaSize ;  /* 0x00000000004d7805 */ /* 0x000fca0000008a00 */
[----:B------:R-:W-:-:S05]  /*0f20*/  IMAD R77, R77, -0xa0, RZ ;  /* 0xffffff604d4d7824 */ /* 0x000fca00078e02ff */
[----:B------:R-:W-:-:S14]  /*0f30*/  R2UR UR10, R77 ;  /* 0x000000004d0a72ca */ /* 0x000fdc00000e0000 */
[----:B------:R-:W3:Y:S01]  /*0f40*/  LDCU UR10, c[0x0][UR10+0x2a4] ;  /* 0x000054800a0a77ac */ /* 0x000ee20008000800 */
[----:B------:R-:W3:Y:S01]  /*0f50*/  S2UR UR36, SR_CTAID.Z ;  /* 0x00000000002479c3 */ /* 0x000ee20000002700 */
[----:B------:R-:W3:Y:S01]  /*0f60*/  LDCU UR21, c[0x0][0xb24] ;  /* 0x00016480ff1577ac */ /* 0x000ee20008000800 */
[----:B------:R-:W3:Y:S01]  /*0f70*/  LDCU UR42, c[0x0][0xb24] ;  /* 0x00016480ff2a77ac */ /* 0x000ee20008000800 */
[----:B-1----:R-:W-:Y:S01]  /*0f80*/  I2FP.F32.U32 R3, UR7 ;  /* 0x0000000700037c45 */ /* 0x002fe20008201000 */
[----:B------:R-:W1:Y:S04]  /*0f90*/  LDCU UR28, c[0x0][0xb30] ;  /* 0x00016600ff1c77ac */ /* 0x000e680008000800 */
[----:B--2---:R-:W-:Y:S01]  /*0fa0*/  FMUL R3, R3, UR5 ;  /* 0x0000000503037c20 */ /* 0x004fe20008400000 */
[----:B------:R-:W-:Y:S01]  /*0fb0*/  USHF.L.U32 UR26, UR45, 0xc, URZ ;  /* 0x0000000c2d1a7899 */ /* 0x000fe200080006ff */
[----:B----4-:R-:W-:Y:S01]  /*0fc0*/  I2FP.F32.U32 R2, UR8 ;  /* 0x0000000800027c45 */ /* 0x010fe20008201000 */
[----:B------:R-:W-:Y:S01]  /*0fd0*/  UMOV UR16, UR7 ;  /* 0x0000000700107c82 */ /* 0x000fe20008000000 */
[----:B------:R-:W-:-:S02]  /*0fe0*/  UMOV UR20, UR8 ;  /* 0x0000000800147c82 */ /* 0x000fc40008000000 */
[----:B------:R-:W2:Y:S01]  /*0ff0*/  F2I.U32.TRUNC.NTZ R3, R3 ;  /* 0x0000000300037305 */ /* 0x000ea2000020f000 */
[----:B---3--:R-:W-:Y:S01]  /*1000*/  UISETP.GE.AND UP2, UPT, UR21, 0x1, UPT ;  /* 0x000000011500788c */ /* 0x008fe2000bf46270 */
[----:B------:R-:W-:-:S06]  /*1010*/  FMUL R2, R2, UR4 ;  /* 0x0000000402027c20 */ /* 0x000fcc0008400000 */
[----:B------:R-:W3:Y:S01]  /*1020*/  F2I.U32.TRUNC.NTZ R2, R2 ;  /* 0x0000000200027305 */ /* 0x000ee2000020f000 */
[----:B--2---:R-:W-:Y:S02]  /*1030*/  R2UR UR4, R3 ;  /* 0x00000000030472ca */ /* 0x004fe400000e0000 */
[----:B---3--:R-:W-:Y:S02]  /*1040*/  R2UR UR6, R2 ;  /* 0x00000000020672ca */ /* 0x008fe400000e0000 */
[----:B------:R-:W-:-:S09]  /*1050*/  PRMT R2, RZ, 0x7610, R2 ;  /* 0x00007610ff027816 */ /* 0x000fd20000000002 */
[----:B------:R-:W-:-:S04]  /*1060*/  UIADD3 UR5, UPT, UPT, -UR4, URZ, URZ ;  /* 0x000000ff04057290 */ /* 0x000fc8000fffe1ff */
[----:B------:R-:W-:Y:S02]  /*1070*/  UIMAD UR5, UR9, UR5, UR7 ;  /* 0x00000005090572a4 */ /* 0x000fe4000f8e0207 */
[----:B------:R-:W-:-:S04]  /*1080*/  UIADD3 UR4, UPT, UPT, -UR6, URZ, URZ ;  /* 0x000000ff06047290 */ /* 0x000fc8000fffe1ff */
[----:B------:R-:W-:Y:S01]  /*1090*/  IMAD.U32 R77, RZ, RZ, UR5 ;  /* 0x00000005ff4d7e24 */ /* 0x000fe2000f8e00ff */
[----:B------:R-:W-:-:S06]  /*10a0*/  UIMAD UR4, UR10, UR4, UR8 ;  /* 0x000000040a0472a4 */ /* 0x000fcc000f8e0208 */
[----:B------:R-:W-:Y:S01]  /*10b0*/  IMAD.U32 R76, RZ, RZ, UR4 ;  /* 0x00000004ff4c7e24 */ /* 0x000fe2000f8e00ff */
[----:B-1----:R-:W-:Y:S06]  /*10c0*/  BRA.U UP4, `(.L_x_17) ;  /* 0x00000001042c7547 */ /* 0x002fec000b800000 */
[----:B------:R-:W-:Y:S02]  /*10d0*/  R2UR UR5, R76 ;  /* 0x000000004c0572ca */ /* 0x000fe400000e0000 */
[----:B------:R-:W-:-:S11]  /*10e0*/  R2UR UR4, R77 ;  /* 0x000000004d0472ca */ /* 0x000fd600000e0000 */
[----:B------:R-:W-:Y:S02]  /*10f0*/  UISETP.NE.AND UP0, UPT, UR5, URZ, UPT ;  /* 0x000000ff0500728c */ /* 0x000fe4000bf05270 */
[----:B------:R-:W-:Y:S02]  /*1100*/  UISETP.NE.AND UP1, UPT, UR5, 0x1, UPT ;  /* 0x000000010500788c */ /* 0x000fe4000bf25270 */
[----:B------:R-:W-:-:S04]  /*1110*/  UISETP.EQ.OR UP0, UPT, UR4, URZ, !UP0 ;  /* 0x000000ff0400728c */ /* 0x000fc8000c702670 */
[----:B------:R-:W-:Y:S02]  /*1120*/  USEL UR5, URZ, 0x1, !UP0 ;  /* 0x00000001ff057887 */ /* 0x000fe4000c000000 */
[----:B------:R-:W-:Y:S02]  /*1130*/  UISETP.NE.AND UP0, UPT, UR4, URZ, UPT ;  /* 0x000000ff0400728c */ /* 0x000fe4000bf05270 */
[----:B------:R-:W-:-:S04]  /*1140*/  USEL UR4, URZ, 0x2, UP1 ;  /* 0x00000002ff047887 */ /* 0x000fc80008800000 */
[----:B------:R-:W-:-:S04]  /*1150*/  USEL UR4, UR4, 0x2, UP0 ;  /* 0x0000000204047887 */ /* 0x000fc80008000000 */
[----:B------:R-:W-:-:S06]  /*1160*/  UIADD3 UR4, UPT, UPT, UR5, UR4, URZ ;  /* 0x0000000405047290 */ /* 0x000fcc000fffe0ff */
[----:B------:R-:W-:Y:S02]  /*1170*/  IMAD.U32 R2, RZ, RZ, UR4 ;  /* 0x00000004ff027e24 */ /* 0x000fe4000f8e00ff */
.L_x_17:
[----:B------:R-:W-:Y:S05]  /*1180*/  BRA.U !UP2, `(.L_x_18) ;  /* 0x000000010ad47547 */ /* 0x000fea000b800000 */
[----:B------:R-:W1:Y:S01]  /*1190*/  LDCU.128 UR12, c[0x0][0xb10] ;  /* 0x00016200ff0c77ac */ /* 0x000e620008000c00 */
[----:B------:R-:W2:Y:S01]  /*11a0*/  LDCU UR6, c[0x0][0x370] ;  /* 0x00006e00ff0677ac */ /* 0x000ea20008000800 */
[----:B------:R-:W3:Y:S01]  /*11b0*/  LDCU UR5, c[0x0][0x374] ;  /* 0x00006e80ff0577ac */ /* 0x000ee20008000800 */
[----:B------:R-:W4:Y:S01]  /*11c0*/  LDCU UR27, c[0x0][0xb0c] ;  /* 0x00016180ff1b77ac */ /* 0x000f220008000800 */
[----:B------:R-:W4:Y:S01]  /*11d0*/  LDCU UR4, c[0x0][0xb20] ;  /* 0x00016400ff0477ac */ /* 0x000f220008000800 */
[----:B------:R-:W4:Y:S01]  /*11e0*/  LDCU.64 UR8, c[0x0][0xb28] ;  /* 0x00016500ff0877ac */ /* 0x000f220008000a00 */
[----:B-1----:R-:W-:Y:S02]  /*11f0*/  UISETP.NE.AND UP0, UPT, UR14, 0x1, UPT ;  /* 0x000000010e00788c */ /* 0x002fe4000bf05270 */
[----:B---3--:R-:W-:Y:S02]  /*1200*/  UIMAD.WIDE.U32 UR10, UR5, UR15, URZ ;  /* 0x0000000f050a72a5 */ /* 0x008fe4000f8e00ff */
[----:B--2---:R-:W-:-:S02]  /*1210*/  UIMAD.WIDE.U32 UR22, UR6, UR12, URZ ;  /* 0x0000000c061672a5 */ /* 0x004fc4000f8e00ff */
[----:B----4-:R-:W-:Y:S02]  /*1220*/  UISETP.NE.AND UP1, UPT, UR27, 0x1, UPT ;  /* 0x000000011b00788c */ /* 0x010fe4000bf25270 */
[----:B------:R-:W-:Y:S01]  /*1230*/  UISETP.NE.AND UP2, UPT, UR21, 0x1, UPT ;  /* 0x000000011500788c */ /* 0x000fe2000bf45270 */
[----:B------:R-:W-:Y:S02]  /*1240*/  UMOV UR10, UR11 ;  /* 0x0000000b000a7c82 */ /* 0x000fe40008000000 */
[----:B------:R-:W-:Y:S01]  /*1250*/  UMOV UR22, UR23 ;  /* 0x0000001700167c82 */ /* 0x000fe20008000000 */
[----:B------:R-:W-:Y:S02]  /*1260*/  @UP0 USHF.R.U32.HI UR5, URZ, UR4, UR10 ;  /* 0x00000004ff050299 */ /* 0x000fe4000801160a */
[----:B------:R-:W-:Y:S02]  /*1270*/  UIMAD.WIDE.U32 UR24, UR20, UR15, URZ ;  /* 0x0000000f141872a5 */ /* 0x000fe4000f8e00ff */
[----:B------:R-:W-:-:S02]  /*1280*/  UIMAD.WIDE.U32 UR10, UR5, UR8, URZ ;  /* 0x00000008050a72a5 */ /* 0x000fc4000f8e00ff */
[----:B------:R-:W-:Y:S02]  /*1290*/  @UP1 USHF.R.U32.HI UR6, URZ, UR13, UR22 ;  /* 0x0000000dff061299 */ /* 0x000fe40008011616 */
[----:B------:R-:W-:Y:S02]  /*12a0*/  UIMAD.WIDE.U32 UR18, UR16, UR12, URZ ;  /* 0x0000000c101272a5 */ /* 0x000fe4000f8e00ff */
[----:B------:R-:W-:Y:S01]  /*12b0*/  UIMAD.WIDE.U32 UR22, UR6, UR8, URZ ;  /* 0x00000008061672a5 */ /* 0x000fe2000f8e00ff */
[----:B------:R-:W-:Y:S01]  /*12c0*/  UMOV UR24, UR25 ;  /* 0x0000001900187c82 */ /* 0x000fe20008000000 */
[----:B------:R-:W-:Y:S01]  /*12d0*/  UMOV UR10, UR11 ;  /* 0x0000000b000a7c82 */ /* 0x000fe20008000000 */
[----:B------:R-:W-:Y:S02]  /*12e0*/  USHF.R.U32.HI UR24, URZ, UR4, UR24 ;  /* 0x00000004ff187299 */ /* 0x000fe40008011618 */
[----:B------:R-:W-:Y:S02]  /*12f0*/  @UP2 USHF.R.U32.HI UR5, URZ, UR9, UR10 ;  /* 0x00000009ff052299 */ /* 0x000fe4000801160a */
[----:B------:R-:W-:Y:S01]  /*1300*/  UMOV UR7, UR23 ;  /* 0x0000001700077c82 */ /* 0x000fe20008000000 */
[----:B------:R-:W-:Y:S01]  /*1310*/  UMOV UR18, UR19 ;  /* 0x0000001300127c82 */ /* 0x000fe20008000000 */
[----:B------:R-:W-:-:S02]  /*1320*/  @UP2 USHF.R.U32.HI UR6, URZ, UR9, UR7 ;  /* 0x00000009ff062299 */ /* 0x000fc40008011607 */
[----:B------:R-:W-:Y:S02]  /*1330*/  USHF.R.U32.HI UR13, URZ, UR13, UR18 ;  /* 0x0000000dff0d7299 */ /* 0x000fe40008011612 */
[----:B------:R-:W-:Y:S02]  /*1340*/  USEL UR4, UR20, UR24, !UP0 ;  /* 0x0000001814047287 */ /* 0x000fe4000c000000 */
[----:B------:R-:W-:Y:S02]  /*1350*/  UIMAD UR7, UR5, UR21, URZ ;  /* 0x00000015050772a4 */ /* 0x000fe4000f8e02ff */
[----:B------:R-:W-:Y:S02]  /*1360*/  USEL UR5, UR16, UR13, !UP1 ;  /* 0x0000000d10057287 */ /* 0x000fe4000c800000 */
[----:B------:R-:W-:Y:S02]  /*1370*/  UIMAD UR12, UR6, UR21, URZ ;  /* 0x00000015060c72a4 */ /* 0x000fe4000f8e02ff */
[----:B------:R-:W-:-:S02]  /*1380*/  UISETP.GE.AND UP0, UPT, UR4, UR7, UPT ;  /* 0x000000070400728c */ /* 0x000fc4000bf06270 */
[----:B------:R-:W-:Y:S02]  /*1390*/  UIMAD.WIDE.U32 UR10, UR4, UR8, URZ ;  /* 0x00000008040a72a5 */ /* 0x000fe4000f8e00ff */
[----:B------:R-:W-:Y:S02]  /*13a0*/  UISETP.GE.OR UP0, UPT, UR5, UR12, UP0 ;  /* 0x0000000c0500728c */ /* 0x000fe40008706670 */
[----:B------:R-:W-:Y:S02]  /*13b0*/  UIMAD.WIDE.U32 UR12, UR5, UR8, URZ ;  /* 0x00000008050c72a5 */ /* 0x000fe4000f8e00ff */
[----:B------:R-:W-:Y:S01]  /*13c0*/  UIADD3 UR10, UPT, UPT, -UR4, URZ, URZ ;  /* 0x000000ff040a7290 */ /* 0x000fe2000fffe1ff */
[----:B------:R-:W-:Y:S01]  /*13d0*/  UMOV UR8, UR11 ;  /* 0x0000000b00087c82 */ /* 0x000fe20008000000 */
[----:B------:R-:W-:Y:S02]  /*13e0*/  UIADD3 UR11, UPT, UPT, -UR5, URZ, URZ ;  /* 0x000000ff050b7290 */ /* 0x000fe4000fffe1ff */
[----:B------:R-:W-:-:S03]  /*13f0*/  USHF.R.U32.HI UR8, URZ, UR9, UR8 ;  /* 0x00000009ff087299 */ /* 0x000fc60008011608 */
[----:B------:R-:W-:Y:S01]  /*1400*/  @!UP0 UMOV UR7, UR13 ;  /* 0x0000000d00078c82 */ /* 0x000fe20008000000 */
[----:B------:R-:W-:Y:S02]  /*1410*/  UIMAD UR20, UR14, UR10, UR20 ;  /* 0x0000000a0e1472a4 */ /* 0x000fe4000f8e0214 */
[----:B------:R-:W-:Y:S02]  /*1420*/  USEL UR8, UR4, UR8, !UP2 ;  /* 0x0000000804087287 */ /* 0x000fe4000d000000 */
[----:B------:R-:W-:Y:S02]  /*1430*/  @!UP0 USHF.R.U32.HI UR7, URZ, UR9, UR7 ;  /* 0x00000009ff078299 */ /* 0x000fe40008011607 */
[----:B------:R-:W-:Y:S02]  /*1440*/  UIADD3 UR9, UPT, UPT, -UR8, URZ, URZ ;  /* 0x000000ff08097290 */ /* 0x000fe4000fffe1ff */
[----:B------:R-:W-:Y:S02]  /*1450*/  @!UP0 USEL UR7, UR5, UR7, !UP2 ;  /* 0x0000000705078287 */ /* 0x000fe4000d000000 */
[----:B------:R-:W-:-:S02]  /*1460*/  UIMAD UR9, UR21, UR9, UR4 ;  /* 0x00000009150972a4 */ /* 0x000fc4000f8e0204 */
[----:B------:R-:W-:Y:S02]  /*1470*/  @!UP0 UIADD3 UR8, UPT, UPT, UR8, -UR7, URZ ;  /* 0x8000000708088290 */ /* 0x000fe4000fffe0ff */
[----:B------:R-:W-:Y:S02]  /*1480*/  @!UP0 UIMAD UR6, UR9, UR6, UR7 ;  /* 0x00000006090682a4 */ /* 0x000fe4000f8e0207 */
[----:B------:R-:W-:Y:S02]  /*1490*/  @!UP0 UIMAD UR4, UR8, UR21, UR5 ;  /* 0x00000015080482a4 */ /* 0x000fe4000f8e0205 */
[----:B------:R-:W-:Y:S02]  /*14a0*/  UIMAD UR16, UR27, UR11, UR16 ;  /* 0x0000000b1b1072a4 */ /* 0x000fe4000f8e0210 */
[----:B------:R-:W-:Y:S01]  /*14b0*/  UIMAD UR20, UR4, UR14, UR20 ;  /* 0x0000000e041472a4 */ /* 0x000fe2000f8e0214 */
[----:B------:R-:W-:Y:S02]  /*14c0*/  @!UP0 UMOV UR5, UR6 ;  /* 0x0000000600058c82 */ /* 0x000fe40008000000 */
[----:B------:R-:W-:-:S12]  /*14d0*/  UIMAD UR16, UR5, UR27, UR16 ;  /* 0x0000001b051072a4 */ /* 0x000fd8000f8e0210 */
.L_x_18:
[----:B------:R-:W-:Y:S02]  /*14e0*/  UISETP.NE.AND UP1, UPT, UR28, 0x1, UPT ;  /* 0x000000011c00788c */ /* 0x000fe4000bf25270 */
[----:B------:R-:W-:Y:S02]  /*14f0*/  UISETP.NE.AND UP0, UPT, UR17, 0x2, UPT ;  /* 0x000000021100788c */ /* 0x000fe4000bf05270 */
[----:B------:R-:W-:-:S05]  /*1500*/  ULOP3.LUT UR24, UR26, 0x1000, URZ, 0xc0, !UPT ;  /* 0x000010001a187892 */ /* 0x000fca000f8ec0ff */
[----:B------:R-:W-:Y:S07]  /*1510*/  BRA.U UP1, `(.L_x_19) ;  /* 0x0000000101447547 */ /* 0x000fee000b800000 */
[----:B------:R-:W1:Y:S01]  /*1520*/  LDCU.128 UR8, c[0x0][0xb10] ;  /* 0x00016200ff0877ac */ /* 0x000e620008000c00 */
[----:B------:R-:W2:Y:S01]  /*1530*/  LDCU UR12, c[0x0][0xb0c] ;  /* 0x00016180ff0c77ac */ /* 0x000ea20008000800 */
[----:B------:R-:W3:Y:S01]  /*1540*/  LDCU UR13, c[0x0][0xb20] ;  /* 0x00016400ff0d77ac */ /* 0x000ee20008000800 */
[----:B-1----:R-:W-:Y:S02]  /*1550*/  UIMAD.WIDE.U32 UR6, UR16, UR8, URZ ;  /* 0x00000008100672a5 */ /* 0x002fe4000f8e00ff */
[----:B------:R-:W-:Y:S02]  /*1560*/  UIMAD.WIDE.U32 UR4, UR20, UR11, URZ ;  /* 0x0000000b140472a5 */ /* 0x000fe4000f8e00ff */
[----:B--2---:R-:W-:Y:S02]  /*1570*/  UISETP.NE.AND UP2, UPT, UR12, 0x1, UPT ;  /* 0x000000010c00788c */ /* 0x004fe4000bf45270 */
[----:B------:R-:W-:Y:S01]  /*1580*/  UISETP.NE.AND UP1, UPT, UR10, 0x1, UPT ;  /* 0x000000010a00788c */ /* 0x000fe2000bf25270 */
[----:B------:R-:W-:-:S02]  /*1590*/  UMOV UR6, UR7 ;  /* 0x0000000700067c82 */ /* 0x000fc40008000000 */
[----:B------:R-:W-:Y:S01]  /*15a0*/  UMOV UR4, UR5 ;  /* 0x0000000500047c82 */ /* 0x000fe20008000000 */
[----:B------:R-:W-:Y:S02]  /*15b0*/  USHF.R.U32.HI UR6, URZ, UR9, UR6 ;  /* 0x00000009ff067299 */ /* 0x000fe40008011606 */
[----:B---3--:R-:W-:Y:S02]  /*15c0*/  USHF.R.U32.HI UR4, URZ, UR13, UR4 ;  /* 0x0000000dff047299 */ /* 0x008fe40008011604 */
[----:B------:R-:W-:Y:S02]  /*15d0*/  USEL UR5, UR16, UR6, !UP2 ;  /* 0x0000000610057287 */ /* 0x000fe4000d000000 */
[----:B------:R-:W-:-:S04]  /*15e0*/  USEL UR4, UR20, UR4, !UP1 ;  /* 0x0000000414047287 */ /* 0x000fc8000c800000 */
[----:B------:R-:W-:Y:S02]  /*15f0*/  UIADD3 UR6, UPT, UPT, UR5, -UR4, URZ ;  /* 0x8000000405067290 */ /* 0x000fe4000fffe0ff */
[----:B------:R-:W-:Y:S02]  /*1600*/  UIADD3 UR4, UPT, UPT, -UR5, UR4, URZ ;  /* 0x0000000405047290 */ /* 0x000fe4000fffe1ff */
[----:B------:R-:W-:Y:S02]  /*1610*/  UIMAD UR20, UR6, UR10, UR20 ;  /* 0x0000000a061472a4 */ /* 0x000fe4000f8e0214 */
[----:B------:R-:W-:-:S12]  /*1620*/  UIMAD UR16, UR4, UR12, UR16 ;  /* 0x0000000c041072a4 */ /* 0x000fd8000f8e0210 */
.L_x_19:
[----:B------:R-:W-:Y:S05]  /*1630*/  BRA.U !UP5, `(.L_x_20) ;  /* 0x000000010d0c7547 */ /* 0x000fea000b800000 */
[----:B------:R-:W-:Y:S01]  /*1640*/  UCGABAR_WAIT ;  /* 0x0000000000007dc7 */ /* 0x000fe20008000000 */
[----:B------:R-:W-:Y:S01]  /*1650*/  CCTL.IVALL ;  /* 0x00000000ff00798f */ /* 0x000fe20002000000 */
[----:B------:R-:W-:Y:S05]  /*1660*/  BRA `(.L_x_21) ;  /* 0x0000000000047947 */ /* 0x000fea0003800000 */
.L_x_20:
[----:B------:R-:W-:Y:S06]  /*1670*/  BAR.SYNC.DEFER_BLOCKING 0x0 ;  /* 0x0000000000007b1d */ /* 0x000fec0000010000 */
.L_x_21:
[----:B------:R-:W-:Y:S05]  /*1680*/  BRA.U UP0, `(.L_x_22) ;  /* 0x0000001100e87547 */ /* 0x000fea000b800000 */
[----:B------:R-:W1:Y:S01]  /*1690*/  LDCU UR6, c[0x0][0x38c] ;  /* 0x00007180ff0677ac */ /* 0x000e620008000800 */
[----:B------:R-:W-:Y:S01]  /*16a0*/  PLOP3.LUT P1, PT, PT, PT, UP3, 0x80, 0x8 ;  /* 0x000000000008781c */ /* 0x000fe20003f2f038 */
[----:B------:R-:W-:Y:S01]  /*16b0*/  IMAD.MOV.U32 R12, RZ, RZ, 0x1 ;  /* 0x00000001ff0c7424 */ /* 0x000fe200078e00ff */
[----:B------:R-:W-:Y:S01]  /*16c0*/  ISETP.EQ.OR P2, PT, R0, RZ, P3 ;  /* 0x000000ff0000720c */ /* 0x000fe20001f42670 */
[----:B------:R-:W-:Y:S01]  /*16d0*/  UISETP.NE.AND UP1, UPT, UR17, URZ, UPT ;  /* 0x000000ff1100728c */ /* 0x000fe2000bf25270 */
[----:B------:R-:W-:Y:S02]  /*16e0*/  PLOP3.LUT P1, PT, P1, PT, PT, 0x8, 0x80 ;  /* 0x000000000080781c */ /* 0x000fe40000f2e170 */
[----:B------:R-:W-:Y:S01]  /*16f0*/  CS2R R10, SRZ ;  /* 0x00000000000a7805 */ /* 0x000fe2000001ff00 */
[----:B------:R-:W-:Y:S01]  /*1700*/  IMAD.MOV.U32 R9, RZ, RZ, RZ ;  /* 0x000000ffff097224 */ /* 0x000fe200078e00ff */
[----:B------:R-:W2:Y:S01]  /*1710*/  LDCU UR39, c[0x0][0x370] ;  /* 0x00006e00ff2777ac */ /* 0x000ea20008000800 */
[----:B------:R-:W-:Y:S01]  /*1720*/  IMAD.MOV.U32 R8, RZ, RZ, 0x1 ;  /* 0x00000001ff087424 */ /* 0x000fe200078e00ff */
[----:B------:R-:W-:Y:S01]  /*1730*/  USEL UR25, UR43, 0x2, UP1 ;  /* 0x000000022b197887 */ /* 0x000fe20008800000 */
[----:B------:R-:W3:Y:S01]  /*1740*/  LDCU.64 UR28, c[0x0][0x348] ;  /* 0x00006900ff1c77ac */ /* 0x000ee20008000a00 */
[----:B-1----:R-:W-:-:S02]  /*1750*/  UIADD3 UR5, UPT, UPT, UR6, 0x7f, URZ ;  /* 0x0000007f06057890 */ /* 0x002fc4000fffe0ff */
[----:B------:R-:W-:Y:S02]  /*1760*/  USHF.R.U32.HI UR44, URZ, 0x7, UR24 ;  /* 0x00000007ff2c7899 */ /* 0x000fe40008011618 */
[----:B------:R-:W-:Y:S02]  /*1770*/  USHF.R.S32.HI UR4, URZ, 0x1f, UR5 ;  /* 0x0000001fff047899 */ /* 0x000fe40008011405 */
[----:B------:R-:W-:Y:S02]  /*1780*/  UIADD3 UR46, UPT, UPT, UR6, 0xfe, URZ ;  /* 0x000000fe062e7890 */ /* 0x000fe4000fffe0ff */
[----:B------:R-:W-:Y:S01]  /*1790*/  ULEA.HI UR4, UR4, UR5, URZ, 0x7 ;  /* 0x0000000504047291 */ /* 0x000fe2000f8f38ff */
[----:B------:R-:W1:Y:S03]  /*17a0*/  LDCU UR38, c[0x0][0x374] ;  /* 0x00006e80ff2677ac */ /* 0x000e660008000800 */
[----:B------:R-:W-:-:S02]  /*17b0*/  USHF.R.S32.HI UR41, URZ, 0x7, UR4 ;  /* 0x00000007ff297899 */ /* 0x000fc40008011404 */
[----:B------:R-:W-:Y:S02]  /*17c0*/  UIADD3 UR4, UPT, UPT, UR6, -0x1, URZ ;  /* 0xffffffff06047890 */ /* 0x000fe4000fffe0ff */
[----:B------:R-:W-:Y:S02]  /*17d0*/  UISETP.LT.U32.AND UP0, UPT, UR41, 0x5, UPT ;  /* 0x000000052900788c */ /* 0x000fe4000bf01070 */
[----:B------:R-:W-:Y:S02]  /*17e0*/  UISETP.GE.U32.AND UP2, UPT, UR4, -0xff, UPT ;  /* 0xffffff010400788c */ /* 0x000fe4000bf46070 */
[----:B------:R-:W-:Y:S01]  /*17f0*/  USEL UR40, UR41, 0x5, UP0 ;  /* 0x0000000529287887 */ /* 0x000fe20008000000 */
[----:B------:R-:W-:-:S03]  /*1800*/  UMOV UR5, URZ ;  /* 0x000000ff00057c82 */ /* 0x000fc60008000000 */
[----:B------:R-:W-:Y:S02]  /*1810*/  UIADD3 UR21, UPT, UPT, UR40, -0x1, URZ ;  /* 0xffffffff28157890 */ /* 0x000fe4000fffe0ff */
[----:B------:R-:W-:-:S03]  /*1820*/  UIADD3 UR43, UPT, UPT, UR41, -UR40, URZ ;  /* 0x80000028292b7290 */ /* 0x000fc6000fffe0ff */
[----:B------:R-:W-:-:S04]  /*1830*/  @UP2 UIADD3 UR21, UPT, UPT, UR40, URZ, URZ ;  /* 0x000000ff28152290 */ /* 0x000fc8000fffe0ff */
[----:B-123--:R-:W-:-:S12]  /*1840*/  UIADD3 UR21, UPT, UPT, UR21, 0x1, URZ ;  /* 0x0000000115157890 */ /* 0x00efd8000fffe0ff */
.L_x_42:
[----:B------:R-:W-:Y:S01]  /*1850*/  UISETP.NE.AND UP0, UPT, UR45, URZ, UPT ;  /* 0x000000ff2d00728c */ /* 0x000fe2000bf05270 */
[----:B------:R-:W1:Y:S08]  /*1860*/  S2UR UR45, SR_CgaCtaId ;  /* 0x00000000002d79c3 */ /* 0x000e700000008800 */
[----:B------:R-:W-:Y:S05]  /*1870*/  BRA.U UP0, `(.L_x_23) ;  /* 0x0000000100347547 */ /* 0x000fea000b800000 */
[----:B------:R-:W2:Y:S01]  /*1880*/  S2R R0, SR_CgaCtaId ;  /* 0x0000000000007919 */ /* 0x000ea20000008800 */
[----:B------:R-:W-:-:S04]  /*1890*/  MOV R2, 0x400 ;  /* 0x0000040000027802 */ /* 0x000fc80000000f00 */
[----:B--2---:R-:W-:Y:S02]  /*18a0*/  LEA R0, R0, R2, 0x18 ;  /* 0x0000000200007211 */ /* 0x004fe400078ec0ff */
[----:B------:R-:W-:-:S03]  /*18b0*/  SHF.L.U32 R2, R8, 0x1f, RZ ;  /* 0x0000001f08027819 */ /* 0x000fc600000006ff */
[----:B------:R-:W-:-:S04]  /*18c0*/  IMAD R0, R9, 0x8, R0 ;  /* 0x0000000809007824 */ /* 0x000fc800078e0200 */
[----:B------:R-:W2:Y:S02]  /*18d0*/  SYNCS.PHASECHK.TRANS64.TRYWAIT P0, [R0+URZ+0x110], R2 ;  /* 0x00011002000075a7 */ /* 0x000ea400080011ff */
[----:B--2---:R-:W-:Y:S05]  /*18e0*/  @!P0 BRA `(.L_x_24) ;  /* 0x0000007c00cc8947 */ /* 0x004fea0003800000 */
.L_x_133:
[----:B------:R-:W-:Y:S01]  /*18f0*/  VIADD R9, R9, 0x1 ;  /* 0x0000000109097836 */ /* 0x000fe20000000000 */
[----:B------:R2:W-:Y:S04]  /*1900*/  SYNCS.ARRIVE.TRANS64.A1T0 RZ, [R0+URZ+0x100], RZ ;  /* 0x000100ff00ff79a7 */ /* 0x0005e800081000ff */
[----:B------:R-:W-:-:S04]  /*1910*/  ISETP.NE.AND P0, PT, R9, 0x2, PT ;  /* 0x000000020900780c */ /* 0x000fc80003f05270 */
[----:B------:R-:W-:Y:S02]  /*1920*/  SEL R9, R9, RZ, P0 ;  /* 0x000000ff09097207 */ /* 0x000fe40000000000 */
[----:B--2---:R-:W-:-:S04]  /*1930*/  SEL R0, RZ, 0x1, P0 ;  /* 0x00000001ff007807 */ /* 0x004fc80000000000 */
[----:B------:R-:W-:-:S07]  /*1940*/  LOP3.LUT R8, R8, R0, RZ, 0x3c, !PT ;  /* 0x0000000008087212 */ /* 0x000fce00078e3cff */
.L_x_23:
[----:B------:R-:W-:Y:S01]  /*1950*/  UMOV UR6, 0x400 ;  /* 0x0000040000067882 */ /* 0x000fe20000000000 */
[----:B------:R-:W-:Y:S01]  /*1960*/  SHF.L.U32 R0, R12, 0x1f, RZ ;  /* 0x0000001f0c007819 */ /* 0x000fe200000006ff */
[----:B-1----:R-:W-:Y:S02]  /*1970*/  ULEA UR6, UR45, UR6, 0x18 ;  /* 0x000000062d067291 */ /* 0x002fe4000f8ec0ff */
[----:B------:R-:W-:Y:S02]  /*1980*/  UISETP.GE.U32.AND UP0, UPT, UR46, 0xff, UPT ;  /* 0x000000ff2e00788c */ /* 0x000fe4000bf06070 */
[----:B------:R-:W-:Y:S02]  /*1990*/  ULEA UR4, UR5, UR6, 0x3 ;  /* 0x0000000605047291 */ /* 0x000fe4000f8e18ff */
[----:B------:R-:W-:Y:S02]  /*19a0*/  USHF.L.U32 UR11, UR20, 0x8, URZ ;  /* 0x00000008140b7899 */ /* 0x000fe400080006ff */
[----:B------:R-:W-:Y:S01]  /*19b0*/  ULEA UR35, UR16, UR44, 0x6 ;  /* 0x0000002c10237291 */ /* 0x000fe2000f8e30ff */
[----:B------:R-:W-:-:S04]  /*19c0*/  UMOV UR13, URZ ;  /* 0x000000ff000d7c82 */ /* 0x000fc80008000000 */
[----:B------:R1:W2:Y:S01]  /*19d0*/  SYNCS.PHASECHK.TRANS64.TRYWAIT P0, [UR4+0x28], R0 ;  /* 0x00002800ff0075a7 */ /* 0x0002a20008001104 */
[----:B------:R-:W-:Y:S06]  /*19e0*/  BRA.U !UP0, `(.L_x_25) ;  /* 0x0000000108bc7547 */ /* 0x000fec000b800000 */
[----:B------:R-:W-:Y:S01]  /*19f0*/  UMOV UR7, URZ ;  /* 0x000000ff00077c82 */ /* 0x000fe20008000000 */
[----:B------:R-:W-:-:S05]  /*1a00*/  UMOV UR4, UR5 ;  /* 0x0000000500047c82 */ /* 0x000fca0008000000 */
.L_x_31:
[----:B------:R-:W-:Y:S01]  /*1a10*/  ULEA UR33, UR4, UR6, 0x3 ;  /* 0x0000000604217291 */ /* 0x000fe2000f8e18ff */
[----:B--2---:R-:W-:Y:S01]  /*1a20*/  @!P3 MOV R2, 0xa000 ;  /* 0x0000a0000002b802 */ /* 0x004fe20000000f00 */
[----:B--2-4-:R-:W-:Y:S10]  /*1a30*/  @P0 BRA `(.L_x_26) ;  /* 0x00000000000c0947 */ /* 0x014ff40003800000 */
[----:B------:R-:W-:-:S04]  /*1a40*/  SHF.L.U32 R3, R12, 0x1f, RZ ;  /* 0x0000001f0c037819 */ /* 0x000fc800000006ff */
[----:B------:R-:W2:Y:S02]  /*1a50*/  SYNCS.PHASECHK.TRANS64.TRYWAIT P0, [UR33+0x28], R3 ;  /* 0x00002803ff0075a7 */ /* 0x000ea40008001121 */
[----:B--2---:R-:W-:Y:S05]  /*1a60*/  @!P0 BRA `(.L_x_27) ;  /* 0x0000007c00808947 */ /* 0x004fea0003800000 */
.L_x_26:
[----:B------:R2:W-:Y:S01]  /*1a70*/  @!P3 SYNCS.ARRIVE.TRANS64 RZ, [UR33], R2 ;  /* 0x00000002ffffb9a7 */ /* 0x0005e20008000021 */
[----:B------:R-:W-:-:S04]  /*1a80*/  ULOP3.LUT UR5, UR25, 0x2, URZ, 0xfc, !UPT ;  /* 0x0000000219057892 */ /* 0x000fc8000f8efcff */
[----:B------:R-:W-:-:S09]  /*1a90*/  UISETP.NE.AND UP0, UPT, UR5, 0x2, UPT ;  /* 0x000000020500788c */ /* 0x000fd2000bf05270 */
[----:B------:R-:W-:Y:S05]  /*1aa0*/  BRA.U UP0, `(.L_x_28) ;  /* 0x0000000100047547 */ /* 0x000fea000b800000 */
[----:B------:R-:W-:Y:S05]  /*1ab0*/  BPT.TRAP 0x1 ;  /* 0x000000040000795c */ /* 0x000fea0000300000 */
.L_x_28:
[----:B------:R-:W-:Y:S04]  /*1ac0*/  BSSY.RECONVERGENT B0, `(.L_x_29) ;  /* 0x0000003000007945 */ /* 0x000fe80003800200 */
[----:B------:R-:W-:Y:S05]  /*1ad0*/  @P2 BRA `(.L_x_30) ;  /* 0x0000000000042947 */ /* 0x000fea0003800000 */
[----:B------:R-:W-:Y:S05]  /*1ae0*/  BPT.TRAP 0x1 ;  /* 0x000000040000795c */ /* 0x000fea0000300000 */
.L_x_30:
[----:B------:R-:W-:Y:S05]  /*1af0*/  BSYNC.RECONVERGENT B0 ;  /* 0x0000000000007941 */ /* 0x000fea0003800200 */
.L_x_29:
[----:B------:R-:W-:Y:S02]  /*1b00*/  UIADD3 UR5, UPT, UPT, UR4, 0x1, URZ ;  /* 0x0000000104057890 */ /* 0x000fe4000fffe0ff */
[----:B------:R-:W-:Y:S02]  /*1b10*/  ULEA UR32, UR4, UR24, 0xd ;  /* 0x0000001804207291 */ /* 0x000fe4000f8e68ff */
[----:B------:R-:W-:Y:S02]  /*1b20*/  UISETP.NE.AND UP0, UPT, UR5, 0x5, UPT ;  /* 0x000000050500788c */ /* 0x000fe4000bf05270 */
[----:B------:R-:W-:Y:S02]  /*1b30*/  UIADD3 UR16, UP1, UPT, UR28, 0x80, URZ ;  /* 0x000000801c107890 */ /* 0x000fe4000ff3e0ff */
[----:B------:R-:W-:Y:S02]  /*1b40*/  USEL UR9, URZ, 0x1, UP0 ;  /* 0x00000001ff097887 */ /* 0x000fe40008000000 */
[----:B------:R-:W-:-:S02]  /*1b50*/  USEL UR5, UR5, URZ, UP0 ;  /* 0x000000ff05057287 */ /* 0x000fc40008000000 */
[----:B------:R-:W-:Y:S02]  /*1b60*/  UIADD3 UR14, UP0, UPT, UR28, 0x180, URZ ;  /* 0x000001801c0e7890 */ /* 0x000fe4000ff1e0ff */
[----:B------:R-:W-:Y:S01]  /*1b70*/  ULEA UR8, UR5, UR6, 0x3 ;  /* 0x0000000605087291 */ /* 0x000fe2000f8e18ff */
[----:B------:R-:W-:Y:S01]  /*1b80*/  LOP3.LUT R12, R12, UR9, RZ, 0x3c, !PT ;  /* 0x000000090c0c7c12 */ /* 0x000fe2000f8e3cff */
[----:B------:R-:W-:Y:S02]  /*1b90*/  USHF.L.U32 UR34, UR7, 0x7, URZ ;  /* 0x0000000707227899 */ /* 0x000fe400080006ff */
[----:B------:R-:W-:Y:S01]  /*1ba0*/  UIADD3.X UR17, UPT, UPT, URZ, UR29, URZ, UP1, !UPT ;  /* 0x0000001dff117290 */ /* 0x000fe20008ffe4ff */
[----:B-1----:R-:W-:Y:S01]  /*1bb0*/  SHF.L.U32 R0, R12, 0x1f, RZ ;  /* 0x0000001f0c007819 */ /* 0x002fe200000006ff */
[----:B------:R-:W-:Y:S02]  /*1bc0*/  UIADD3 UR32, UPT, UPT, UR6, 0x6400, UR32 ;  /* 0x0000640006207890 */ /* 0x000fe4000fffe020 */
[----:B------:R-:W-:Y:S01]  /*1bd0*/  UIADD3.X UR15, UPT, UPT, URZ, UR29, URZ, UP0, !UPT ;  /* 0x0000001dff0f7290 */ /* 0x000fe200087fe4ff */
[----:B------:R3:W4:Y:S01]  /*1be0*/  SYNCS.PHASECHK.TRANS64.TRYWAIT P0, [UR8+0x28], R0 ;  /* 0x00002800ff0075a7 */ /* 0x0007220008001108 */
[----:B------:R-:W-:Y:S01]  /*1bf0*/  ULEA UR8, UR4, UR6, 0xf ;  /* 0x0000000604087291 */ /* 0x000fe2000f8e78ff */
[----:B------:R-:W-:Y:S01]  /*1c00*/  UMOV UR13, 0x30000 ;  /* 0x00030000000d7882 */ /* 0x000fe20000000000 */
[----:B------:R-:W-:-:S02]  /*1c10*/  UMOV UR18, 0x0 ;  /* 0x0000000000127882 */ /* 0x000fc40000000000 */
[----:B------:R-:W-:Y:S01]  /*1c20*/  UIADD3 UR8, UPT, UPT, UR8, 0x10400, URZ ;  /* 0x0001040008087890 */ /* 0x000fe2000fffe0ff */
[----:B------:R-:W-:Y:S01]  /*1c30*/  UMOV UR19, 0x10000000 ;  /* 0x1000000000137882 */ /* 0x000fe20000000000 */
[----:B------:R-:W-:Y:S01]  /*1c40*/  UMOV UR12, UR36 ;  /* 0x00000024000c7c82 */ /* 0x000fe20008000000 */
[----:B------:R-:W-:Y:S01]  /*1c50*/  UMOV UR9, UR33 ;  /* 0x0000002100097c82 */ /* 0x000fe20008000000 */
[----:B------:R-:W-:Y:S01]  /*1c60*/  UMOV UR10, UR34 ;  /* 0x00000022000a7c82 */ /* 0x000fe20008000000 */
[----:B------:R1:W-:Y:S01]  /*1c70*/  UTMALDG.3D.MULTICAST [UR32], [UR16], UR13, desc[UR18] ;  /* 0x00001220100073b4 */ /* 0x0003e2000801180d */
[----:B------:R-:W-:Y:S01]  /*1c80*/  UIADD3 UR7, UPT, UPT, UR7, 0x1, URZ ;  /* 0x0000000107077890 */ /* 0x000fe2000fffe0ff */
[----:B------:R-:W-:-:S03]  /*1c90*/  UMOV UR4, UR5 ;  /* 0x0000000500047c82 */ /* 0x000fc60008000000 */
[----:B------:R-:W-:Y:S01]  /*1ca0*/  UISETP.NE.AND UP0, UPT, UR7, UR21, UPT ;  /* 0x000000150700728c */ /* 0x000fe2000bf05270 */
[----:B------:R3:W-:Y:S01]  /*1cb0*/  UTMALDG.3D [UR8], [UR14], desc[UR18] ;  /* 0x000012080e0075b4 */ /* 0x0007e20008011000 */
[----:B-1----:R-:W-:-:S07]  /*1cc0*/  UMOV UR13, UR21 ;  /* 0x00000015000d7c82 */ /* 0x002fce0008000000 */
[----:B---3--:R-:W-:Y:S05]  /*1cd0*/  BRA.U UP0, `(.L_x_31) ;  /* 0xfffffffd004c7547 */ /* 0x008fea000b83ffff */
.L_x_25:
[----:B------:R-:W-:Y:S01]  /*1ce0*/  ULEA UR4, UR5, UR6, 0x3 ;  /* 0x0000000605047291 */ /* 0x000fe2000f8e18ff */
[----:B-1----:R-:W-:Y:S01]  /*1cf0*/  SHF.L.U32 R0, R12, 0x1f, RZ ;  /* 0x0000001f0c007819 */ /* 0x002fe200000006ff */
[----:B------:R-:W-:Y:S01]  /*1d00*/  @!P1 SYNCS.ARRIVE.TRANS64.A1T0 RZ, [UR6+0x98], RZ ;  /* 0x000098ffffff99a7 */ /* 0x000fe20008100006 */
[----:B------:R-:W-:-:S06]  /*1d10*/  UISETP.GT.AND UP0, UPT, UR41, UR40, UPT ;  /* 0x000000282900728c */ /* 0x000fcc000bf04270 */
[----:B--2-4-:R1:W2:Y:S03]  /*1d20*/  SYNCS.PHASECHK.TRANS64.TRYWAIT P0, [UR4+0x28], R0 ;  /* 0x00002800ff0075a7 */ /* 0x0142a60008001104 */
[----:B------:R-:W-:Y:S05]  /*1d30*/  BRA.U !UP0, `(.L_x_32) ;  /* 0x0000000108c07547 */ /* 0x000fea000b800000 */
[----:B------:R-:W-:Y:S01]  /*1d40*/  UIADD3 UR26, UPT, UPT, UR43, UR13, URZ ;  /* 0x0000000d2b1a7290 */ /* 0x000fe2000fffe0ff */
[----:B------:R-:W-:-:S11]  /*1d50*/  UMOV UR4, UR5 ;  /* 0x0000000500047c82 */ /* 0x000fd60008000000 */
.L_x_38:
[----:B------:R-:W-:Y:S01]  /*1d60*/  ULEA UR17, UR4, UR6, 0x3 ;  /* 0x0000000604117291 */ /* 0x000fe2000f8e18ff */
[----:B--2---:R-:W-:Y:S01]  /*1d70*/  @!P3 MOV R2, 0xa000 ;  /* 0x0000a0000002b802 */ /* 0x004fe20000000f00 */
[----:B--2-4-:R-:W-:Y:S10]  /*1d80*/  @P0 BRA `(.L_x_33) ;  /* 0x00000000000c0947 */ /* 0x014ff40003800000 */
[----:B------:R-:W-:-:S04]  /*1d90*/  SHF.L.U32 R3, R12, 0x1f, RZ ;  /* 0x0000001f0c037819 */ /* 0x000fc800000006ff */
[----:B------:R-:W2:Y:S02]  /*1da0*/  SYNCS.PHASECHK.TRANS64.TRYWAIT P0, [UR17+0x28], R3 ;  /* 0x00002803ff0075a7 */ /* 0x000ea40008001111 */
[----:B--2---:R-:W-:Y:S05]  /*1db0*/  @!P0 BRA `(.L_x_34) ;  /* 0x0000007800c48947 */ /* 0x004fea0003800000 */
.L_x_33:
[----:B------:R2:W-:Y:S01]  /*1dc0*/  @!P3 SYNCS.ARRIVE.TRANS64 RZ, [UR17], R2 ;  /* 0x00000002ffffb9a7 */ /* 0x0005e20008000011 */
[----:B------:R-:W-:-:S04]  /*1dd0*/  ULOP3.LUT UR5, UR25, 0x2, URZ, 0xfc, !UPT ;  /* 0x0000000219057892 */ /* 0x000fc8000f8efcff */
[----:B------:R-:W-:-:S09]  /*1de0*/  UISETP.NE.AND UP0, UPT, UR5, 0x2, UPT ;  /* 0x000000020500788c */ /* 0x000fd2000bf05270 */
[----:B------:R-:W-:Y:S05]  /*1df0*/  BRA.U UP0, `(.L_x_35) ;  /* 0x0000000100047547 */ /* 0x000fea000b800000 */
[----:B------:R-:W-:Y:S05]  /*1e00*/  BPT.TRAP 0x1 ;  /* 0x000000040000795c */ /* 0x000fea0000300000 */
.L_x_35:
[----:B------:R-:W-:Y:S04]  /*1e10*/  BSSY.RECONVERGENT B0, `(.L_x_36) ;  /* 0x0000003000007945 */ /* 0x000fe80003800200 */
[----:B------:R-:W-:Y:S05]  /*1e20*/  @P2 BRA `(.L_x_37) ;  /* 0x0000000000042947 */ /* 0x000fea0003800000 */
[----:B------:R-:W-:Y:S05]  /*1e30*/  BPT.TRAP 0x1 ;  /* 0x000000040000795c */ /* 0x000fea0000300000 */
.L_x_37:
[----:B------:R-:W-:Y:S05]  /*1e40*/  BSYNC.RECONVERGENT B0 ;  /* 0x0000000000007941 */ /* 0x000fea0003800200 */
.L_x_36:
[----:B------:R-:W-:Y:S02]  /*1e50*/  UIADD3 UR5, UPT, UPT, UR4, 0x1, URZ ;  /* 0x0000000104057890 */ /* 0x000fe4000fffe0ff */
[----:B------:R-:W-:Y:S02]  /*1e60*/  ULEA UR16, UR4, UR24, 0xd ;  /* 0x0000001804107291 */ /* 0x000fe4000f8e68ff */
[----:B------:R-:W-:Y:S02]  /*1e70*/  UISETP.NE.AND UP0, UPT, UR5, 0x5, UPT ;  /* 0x000000050500788c */ /* 0x000fe4000bf05270 */
[----:B------:R-:W-:Y:S02]  /*1e80*/  UIADD3 UR22, UP1, UPT, UR28, 0x80, URZ ;  /* 0x000000801c167890 */ /* 0x000fe4000ff3e0ff */
[----:B------:R-:W-:Y:S02]  /*1e90*/  USEL UR8, URZ, 0x1, UP0 ;  /* 0x00000001ff087887 */ /* 0x000fe40008000000 */
[----:B------:R-:W-:-:S02]  /*1ea0*/  USEL UR5, UR5, URZ, UP0 ;  /* 0x000000ff05057287 */ /* 0x000fc40008000000 */
[----:B------:R-:W-:Y:S02]  /*1eb0*/  UIADD3 UR14, UP0, UPT, UR28, 0x180, URZ ;  /* 0x000001801c0e7890 */ /* 0x000fe4000ff1e0ff */
[----:B------:R-:W-:Y:S01]  /*1ec0*/  LOP3.LUT R12, R12, UR8, RZ, 0x3c, !PT ;  /* 0x000000080c0c7c12 */ /* 0x000fe2000f8e3cff */
[----:B------:R-:W-:Y:S02]  /*1ed0*/  ULEA UR7, UR5, UR6, 0x3 ;  /* 0x0000000605077291 */ /* 0x000fe4000f8e18ff */
[----:B------:R-:W-:Y:S01]  /*1ee0*/  ULEA UR8, UR4, UR6, 0xf ;  /* 0x0000000604087291 */ /* 0x000fe2000f8e78ff */
[----:B-1----:R-:W-:Y:S01]  /*1ef0*/  SHF.L.U32 R0, R12, 0x1f, RZ ;  /* 0x0000001f0c007819 */ /* 0x002fe200000006ff */
[----:B------:R-:W-:Y:S02]  /*1f00*/  USHF.L.U32 UR18, UR13, 0x7, URZ ;  /* 0x000000070d127899 */ /* 0x000fe400080006ff */
[----:B------:R-:W-:Y:S02]  /*1f10*/  UIADD3 UR16, UPT, UPT, UR6, 0x6400, UR16 ;  /* 0x0000640006107890 */ /* 0x000fe4000fffe010 */
[----:B------:R-:W-:Y:S01]  /*1f20*/  UIADD3.X UR23, UPT, UPT, URZ, UR29, URZ, UP1, !UPT ;  /* 0x0000001dff177290 */ /* 0x000fe20008ffe4ff */
[----:B------:R3:W4:Y:S01]  /*1f30*/  SYNCS.PHASECHK.TRANS64.TRYWAIT P0, [UR7+0x28], R0 ;  /* 0x00002800ff0075a7 */ /* 0x0007220008001107 */
[----:B------:R-:W-:-:S02]  /*1f40*/  UIADD3 UR8, UPT, UPT, UR8, 0x10400, URZ ;  /* 0x0001040008087890 */ /* 0x000fc4000fffe0ff */
[----:B------:R-:W-:Y:S01]  /*1f50*/  UIADD3.X UR15, UPT, UPT, URZ, UR29, URZ, UP0, !UPT ;  /* 0x0000001dff0f7290 */ /* 0x000fe200087fe4ff */
[----:B------:R-:W-:Y:S01]  /*1f60*/  UMOV UR7, 0x30000 ;  /* 0x0003000000077882 */ /* 0x000fe20000000000 */
[----:B------:R-:W-:Y:S01]  /*1f70*/  UMOV UR30, 0x0 ;  /* 0x00000000001e7882 */ /* 0x000fe20000000000 */
[----:B------:R-:W-:Y:S01]  /*1f80*/  UMOV UR31, 0x10000000 ;  /* 0x10000000001f7882 */ /* 0x000fe20000000000 */
[----:B------:R-:W-:Y:S01]  /*1f90*/  UMOV UR19, UR35 ;  /* 0x0000002300137c82 */ /* 0x000fe20008000000 */
[----:B------:R-:W-:Y:S01]  /*1fa0*/  UMOV UR20, UR36 ;  /* 0x0000002400147c82 */ /* 0x000fe20008000000 */
[----:B------:R-:W-:Y:S01]  /*1fb0*/  UMOV UR12, UR36 ;  /* 0x00000024000c7c82 */ /* 0x000fe20008000000 */
[----:B------:R-:W-:Y:S01]  /*1fc0*/  UMOV UR9, UR17 ;  /* 0x0000001100097c82 */ /* 0x000fe20008000000 */
[----:B------:R-:W-:Y:S01]  /*1fd0*/  UMOV UR10, UR18 ;  /* 0x00000012000a7c82 */ /* 0x000fe20008000000 */
[----:B------:R3:W-:Y:S01]  /*1fe0*/  UTMALDG.3D.MULTICAST [UR16], [UR22], UR7, desc[UR30] ;  /* 0x00001e10160073b4 */ /* 0x0007e20008011807 */
[----:B------:R-:W-:Y:S01]  /*1ff0*/  UIADD3 UR13, UPT, UPT, UR13, 0x1, URZ ;  /* 0x000000010d0d7890 */ /* 0x000fe2000fffe0ff */
[----:B------:R-:W-:-:S03]  /*2000*/  UMOV UR4, UR5 ;  /* 0x0000000500047c82 */ /* 0x000fc60008000000 */
[----:B------:R-:W-:Y:S01]  /*2010*/  UISETP.NE.AND UP0, UPT, UR13, UR26, UPT ;  /* 0x0000001a0d00728c */ /* 0x000fe2000bf05270 */
[----:B------:R3:W-:Y:S08]  /*2020*/  UTMALDG.3D [UR8], [UR14], desc[UR30] ;  /* 0x00001e080e0075b4 */ /* 0x0007f00008011000 */
[----:B---3--:R-:W-:Y:S05]  /*2030*/  BRA.U UP0, `(.L_x_38) ;  /* 0xfffffffd00487547 */ /* 0x008fea000b83ffff */
.L_x_32:
[C---:B------:R-:W-:Y:S01]  /*2040*/  LEA R3, R11.reuse, UR6, 0x3 ;  /* 0x000000060b037c11 */ /* 0x040fe2000f8e18ff */
[----:B------:R-:W-:Y:S01]  /*2050*/  NOP ;  /* 0x0000000000007918 */ /* 0x000fe20000000000 */
[----:B-1----:R-:W-:Y:S02]  /*2060*/  SHF.L.U32 R0, R10, 0x1f, RZ ;  /* 0x0000001f0a007819 */ /* 0x002fe400000006ff */
[----:B------:R-:W-:Y:S02]  /*2070*/  LEA R4, R11, UR6, 0x4 ;  /* 0x000000060b047c11 */ /* 0x000fe4000f8e20ff */
[----:B--2-4-:R-:W1:Y:S02]  /*2080*/  SYNCS.PHASECHK.TRANS64.TRYWAIT P0, [R3+URZ+0xa0], R0 ;  /* 0x0000a000030075a7 */ /* 0x014e6400080011ff */
[----:B-1----:R-:W-:Y:S05]  /*2090*/  @!P0 BRA `(.L_x_39) ;  /* 0x0000007800248947 */ /* 0x002fea0003800000 */
.L_x_136:
[----:B------:R-:W2:Y:S01]  /*20a0*/  LDS.128 R4, [R4+0x130] ;  /* 0x0001300004047984 */ /* 0x000ea20000000c00 */
[----:B------:R-:W-:Y:S01]  /*20b0*/  UISETP.GE.AND UP0, UPT, UR42, 0x1, UPT ;  /* 0x000000012a00788c */ /* 0x000fe2000bf06270 */
[----:B------:R-:W-:Y:S01]  /*20c0*/  @!PT LDS RZ, [RZ] ;  /* 0x00000000fffff984 */ /* 0x000fe20000000800 */
[----:B------:R-:W-:Y:S01]  /*20d0*/  @!PT LDS RZ, [RZ] ;  /* 0x00000000fffff984 */ /* 0x000fe20000000800 */
[----:B------:R-:W-:Y:S01]  /*20e0*/  @!PT LDS RZ, [RZ] ;  /* 0x00000000fffff984 */ /* 0x000fe20000000800 */
[----:B------:R-:W-:Y:S01]  /*20f0*/  @!PT LDS RZ, [RZ] ;  /* 0x00000000fffff984 */ /* 0x000fe20000000800 */
[----:B------:R3:W-:Y:S06]  /*2100*/  MEMBAR.ALL.CTA ;  /* 0x0000000000007992 */ /* 0x0007ec0000008000 */
[----:B---3--:R-:W3:Y:S01]  /*2110*/  FENCE.VIEW.ASYNC.S ;  /* 0x00000000000073c6 */ /* 0x008ee20000000000 */
[----:B--2---:R-:W-:-:S13]  /*2120*/  LOP3.LUT P0, RZ, R6, 0x1, RZ, 0xc0, !PT ;  /* 0x0000000106ff7812 */ /* 0x004fda000780c0ff */
[----:B---3--:R-:W-:Y:S01]  /*2130*/  VOTEU.ANY UP1, P0 ;  /* 0x0000000000ff7886 */ /* 0x008fe20000020100 */
[----:B------:R-:W-:-:S13]  /*2140*/  PLOP3.LUT P0, PT, PT, PT, UP1, 0x80, 0x8 ;  /* 0x000000000008781c */ /* 0x000fda0003f0f018 */
[----:B-1----:R-:W-:Y:S02]  /*2150*/  @P0 LOP3.LUT R0, R5, 0xffff, RZ, 0xc0, !PT ;  /* 0x0000ffff05000812 */ /* 0x002fe400078ec0ff */
[----:B------:R-:W-:Y:S02]  /*2160*/  @P0 MOV R2, R4 ;  /* 0x0000000400020202 */ /* 0x000fe40000000f00 */
[----:B------:R-:W-:Y:S01]  /*2170*/  @P0 R2UR UR7, R0 ;  /* 0x00000000000702ca */ /* 0x000fe200000e0000 */
[----:B------:R-:W-:Y:S01]  /*2180*/  VIADD R0, R3, 0xb0 ;  /* 0x000000b003007836 */ /* 0x000fe20000000000 */
[----:B------:R-:W-:Y:S02]  /*2190*/  @P0 SHF.R.U32.HI R4, RZ, 0x10, R5 ;  /* 0x00000010ff040819 */ /* 0x000fe40000011605 */
[----:B------:R-:W-:Y:S02]  /*21a0*/  @P0 R2UR UR8, R2 ;  /* 0x00000000020802ca */ /* 0x000fe400000e0000 */
[----:B------:R-:W-:-:S02]  /*21b0*/  PRMT R0, RZ, 0x654, R0 ;  /* 0x00000654ff007816 */ /* 0x000fc40000000000 */
[----:B------:R-:W-:Y:S02]  /*21c0*/  @P0 R2UR UR4, R4 ;  /* 0x00000000040402ca */ /* 0x000fe400000e0000 */
[----:B------:R1:W-:Y:S03]  /*21d0*/  SYNCS.ARRIVE.TRANS64.RED.A1T0 RZ, [R0+URZ], RZ ;  /* 0x000000ff00ff79a7 */ /* 0x0003e600081004ff */
[----:B------:R-:W-:-:S04]  /*21e0*/  @UP1 UMOV UR27, UR7 ;  /* 0x00000007001b1c82 */ /* 0x000fc80008000000 */
[----:B------:R-:W-:-:S04]  /*21f0*/  @UP1 UMOV UR37, UR8 ;  /* 0x0000000800251c82 */ /* 0x000fc80008000000 */
[----:B------:R-:W-:Y:S01]  /*2200*/  @UP1 UMOV UR36, UR4 ;  /* 0x0000000400241c82 */ /* 0x000fe20008000000 */
[----:B------:R-:W-:Y:S05]  /*2210*/  BRA.U !UP0, `(.L_x_40) ;  /* 0x0000000108d47547 */ /* 0x000fea000b800000 */
[----:B------:R-:W2:Y:S01]  /*2220*/  LDCU.128 UR12, c[0x0][0xb10] ;  /* 0x00016200ff0c77ac */ /* 0x000ea20008000c00 */
[----:B------:R-:W3:Y:S01]  /*2230*/  LDCU UR26, c[0x0][0xb20] ;  /* 0x00016400ff1a77ac */ /* 0x000ee20008000800 */
[----:B------:R-:W4:Y:S01]  /*2240*/  LDCU UR20, c[0x0][0xb0c] ;  /* 0x00016180ff1477ac */ /* 0x000f220008000800 */
[----:B------:R-:W1:Y:S01]  /*2250*/  LDCU.64 UR10, c[0x0][0xb28] ;  /* 0x00016500ff0a77ac */ /* 0x000e620008000a00 */
[----:B------:R-:W-:Y:S02]  /*2260*/  UISETP.NE.AND UP3, UPT, UR42, 0x1, UPT ;  /* 0x000000012a00788c */ /* 0x000fe4000bf65270 */
[----:B--2---:R-:W-:Y:S02]  /*2270*/  UIMAD.WIDE.U32 UR16, UR38, UR15, URZ ;  /* 0x0000000f261072a5 */ /* 0x004fe4000f8e00ff */
[----:B------:R-:W-:Y:S02]  /*2280*/  UIMAD.WIDE.U32 UR8, UR39, UR12, URZ ;  /* 0x0000000c270872a5 */ /* 0x000fe4000f8e00ff */
[----:B------:R-:W-:-:S02]  /*2290*/  UISETP.NE.AND UP0, UPT, UR14, 0x1, UPT ;  /* 0x000000010e00788c */ /* 0x000fc4000bf05270 */
[----:B------:R-:W-:Y:S01]  /*22a0*/  UIMAD.WIDE.U32 UR22, UR27, UR15, URZ ;  /* 0x0000000f1b1672a5 */ /* 0x000fe2000f8e00ff */
[----:B------:R-:W-:Y:S02]  /*22b0*/  UMOV UR16, UR17 ;  /* 0x0000001100107c82 */ /* 0x000fe40008000000 */
[----:B------:R-:W-:Y:S01]  /*22c0*/  UMOV UR8, UR9 ;  /* 0x0000000900087c82 */ /* 0x000fe20008000000 */
[----:B---3--:R-:W-:Y:S02]  /*22d0*/  USHF.R.U32.HI UR16, URZ, UR26, UR16 ;  /* 0x0000001aff107299 */ /* 0x008fe40008011610 */
[----:B----4-:R-:W-:Y:S02]  /*22e0*/  UISETP.NE.AND UP2, UPT, UR20, 0x1, UPT ;  /* 0x000000011400788c */ /* 0x010fe4000bf45270 */
[----:B------:R-:W-:Y:S02]  /*22f0*/  USHF.R.U32.HI UR8, URZ, UR13, UR8 ;  /* 0x0000000dff087299 */ /* 0x000fe40008011608 */
[----:B------:R-:W-:-:S02]  /*2300*/  USEL UR7, UR38, UR16, !UP0 ;  /* 0x0000001026077287 */ /* 0x000fc4000c000000 */
[----:B------:R-:W-:Y:S02]  /*2310*/  USEL UR8, UR39, UR8, !UP2 ;  /* 0x0000000827087287 */ /* 0x000fe4000d000000 */
[----:B-1----:R-:W-:Y:S01]  /*2320*/  UIMAD.WIDE.U32 UR16, UR7, UR10, URZ ;  /* 0x0000000a071072a5 */ /* 0x002fe2000f8e00ff */
[----:B------:R-:W-:Y:S01]  /*2330*/  UMOV UR4, UR23 ;  /* 0x0000001700047c82 */ /* 0x000fe20008000000 */
[----:B------:R-:W-:Y:S02]  /*2340*/  UIMAD.WIDE.U32 UR18, UR37, UR12, URZ ;  /* 0x0000000c251272a5 */ /* 0x000fe4000f8e00ff */
[----:B------:R-:W-:-:S03]  /*2350*/  UIMAD.WIDE.U32 UR22, UR8, UR10, URZ ;  /* 0x0000000a081672a5 */ /* 0x000fc6000f8e00ff */
[----:B------:R-:W-:Y:S01]  /*2360*/  UMOV UR16, UR17 ;  /* 0x0000001100107c82 */ /* 0x000fe20008000000 */
[----:B------:R-:W-:Y:S02]  /*2370*/  USHF.R.U32.HI UR4, URZ, UR26, UR4 ;  /* 0x0000001aff047299 */ /* 0x000fe40008011604 */
[----:B------:R-:W-:Y:S01]  /*2380*/  @UP3 USHF.R.U32.HI UR7, URZ, UR11, UR16 ;  /* 0x0000000bff073299 */ /* 0x000fe20008011610 */
[----:B------:R-:W-:Y:S01]  /*2390*/  UMOV UR18, UR19 ;  /* 0x0000001300127c82 */ /* 0x000fe20008000000 */
[----:B------:R-:W-:Y:S01]  /*23a0*/  UMOV UR22, UR23 ;  /* 0x0000001700167c82 */ /* 0x000fe20008000000 */
[----:B------:R-:W-:Y:S02]  /*23b0*/  USHF.R.U32.HI UR13, URZ, UR13, UR18 ;  /* 0x0000000dff0d7299 */ /* 0x000fe40008011612 */
[----:B------:R-:W-:Y:S02]  /*23c0*/  USEL UR4, UR27, UR4, !UP0 ;  /* 0x000000041b047287 */ /* 0x000fe4000c000000 */
[----:B------:R-:W-:-:S02]  /*23d0*/  @UP3 USHF.R.U32.HI UR8, URZ, UR11, UR22 ;  /* 0x0000000bff083299 */ /* 0x000fc40008011616 */
[----:B------:R-:W-:Y:S02]  /*23e0*/  UIMAD UR9, UR42, UR7, URZ ;  /* 0x000000072a0972a4 */ /* 0x000fe4000f8e02ff */
[----:B------:R-:W-:Y:S02]  /*23f0*/  USEL UR7, UR37, UR13, !UP2 ;  /* 0x0000000d25077287 */ /* 0x000fe4000d000000 */
[----:B------:R-:W-:Y:S02]  /*2400*/  UIMAD UR12, UR42, UR8, URZ ;  /* 0x000000082a0c72a4 */ /* 0x000fe4000f8e02ff */
[----:B------:R-:W-:Y:S02]  /*2410*/  UISETP.GE.AND UP0, UPT, UR4, UR9, UPT ;  /* 0x000000090400728c */ /* 0x000fe4000bf06270 */
[----:B------:R-:W-:Y:S02]  /*2420*/  UIMAD.WIDE.U32 UR16, UR4, UR10, URZ ;  /* 0x0000000a041072a5 */ /* 0x000fe4000f8e00ff */
[----:B------:R-:W-:-:S02]  /*2430*/  UISETP.GE.OR UP0, UPT, UR7, UR12, UP0 ;  /* 0x0000000c0700728c */ /* 0x000fc40008706670 */
        /* <DEDUP_REMOVED lines=19> */
.L_x_40:
[----:B------:R-:W2:Y:S02]  /*2570*/  LDCU UR4, c[0x0][0xb30] ;  /* 0x00016600ff0477ac */ /* 0x000ea40008000800 */
[----:B--2---:R-:W-:-:S09]  /*2580*/  UISETP.NE.AND UP0, UPT, UR4, 0x1, UPT ;  /* 0x000000010400788c */ /* 0x004fd2000bf05270 */
[----:B------:R-:W-:Y:S05]  /*2590*/  BRA.U UP0, `(.L_x_41) ;  /* 0x0000000100447547 */ /* 0x000fea000b800000 */
[----:B------:R-:W2:Y:S01]  /*25a0*/  LDCU.128 UR12, c[0x0][0xb10] ;  /* 0x00016200ff0c77ac */ /* 0x000ea20008000c00 */
[----:B------:R-:W3:Y:S01]  /*25b0*/  LDCU UR16, c[0x0][0xb0c] ;  /* 0x00016180ff1077ac */ /* 0x000ee20008000800 */
[----:B------:R-:W4:Y:S01]  /*25c0*/  LDCU UR17, c[0x0][0xb20] ;  /* 0x00016400ff1177ac */ /* 0x000f220008000800 */
[----:B--2---:R-:W-:Y:S02]  /*25d0*/  UIMAD.WIDE.U32 UR10, UR37, UR12, URZ ;  /* 0x0000000c250a72a5 */ /* 0x004fe4000f8e00ff */
[----:B------:R-:W-:Y:S02]  /*25e0*/  UIMAD.WIDE.U32 UR8, UR27, UR15, URZ ;  /* 0x0000000f1b0872a5 */ /* 0x000fe4000f8e00ff */
[----:B---3--:R-:W-:Y:S02]  /*25f0*/  UISETP.NE.AND UP2, UPT, UR16, 0x1, UPT ;  /* 0x000000011000788c */ /* 0x008fe4000bf45270 */
[----:B------:R-:W-:Y:S01]  /*2600*/  UISETP.NE.AND UP0, UPT, UR14, 0x1, UPT ;  /* 0x000000010e00788c */ /* 0x000fe2000bf05270 */
[----:B------:R-:W-:-:S02]  /*2610*/  UMOV UR7, UR11 ;  /* 0x0000000b00077c82 */ /* 0x000fc40008000000 */
[----:B------:R-:W-:Y:S01]  /*2620*/  UMOV UR4, UR9 ;  /* 0x0000000900047c82 */ /* 0x000fe20008000000 */
[----:B------:R-:W-:Y:S02]  /*2630*/  USHF.R.U32.HI UR7, URZ, UR13, UR7 ;  /* 0x0000000dff077299 */ /* 0x000fe40008011607 */
[----:B----4-:R-:W-:Y:S02]  /*2640*/  USHF.R.U32.HI UR4, URZ, UR17, UR4 ;  /* 0x00000011ff047299 */ /* 0x010fe40008011604 */
[----:B------:R-:W-:Y:S02]  /*2650*/  USEL UR7, UR37, UR7, !UP2 ;  /* 0x0000000725077287 */ /* 0x000fe4000d000000 */
[----:B------:R-:W-:-:S04]  /*2660*/  USEL UR4, UR27, UR4, !UP0 ;  /* 0x000000041b047287 */ /* 0x000fc8000c000000 */
[----:B------:R-:W-:Y:S02]  /*2670*/  UIADD3 UR8, UPT, UPT, UR7, -UR4, URZ ;  /* 0x8000000407087290 */ /* 0x000fe4000fffe0ff */
[----:B------:R-:W-:Y:S02]  /*2680*/  UIADD3 UR4, UPT, UPT, -UR7, UR4, URZ ;  /* 0x0000000407047290 */ /* 0x000fe4000fffe1ff */
[----:B------:R-:W-:Y:S02]  /*2690*/  UIMAD UR27, UR8, UR14, UR27 ;  /* 0x0000000e081b72a4 */ /* 0x000fe4000f8e021b */
[----:B------:R-:W-:-:S12]  /*26a0*/  UIMAD UR37, UR4, UR16, UR37 ;  /* 0x00000010042572a4 */ /* 0x000fd8000f8e0225 */
.L_x_41:
[----:B------:R-:W-:Y:S01]  /*26b0*/  VIADD R11, R11, 0x1 ;  /* 0x000000010b0b7836 */ /* 0x000fe20000000000 */
[----:B------:R-:W-:Y:S02]  /*26c0*/  R2UR UR7, R77 ;  /* 0x000000004d0772ca */ /* 0x000fe400000e0000 */
[----:B------:R-:W-:Y:S02]  /*26d0*/  R2UR UR4, R76 ;  /* 0x000000004c0472ca */ /* 0x000fe400000e0000 */
[C---:B------:R-:W-:Y:S02]  /*26e0*/  ISETP.NE.AND P0, PT, R11.reuse, 0x2, PT ;  /* 0x000000020b00780c */ /* 0x040fe40003f05270 */
[----:B------:R-:W-:Y:S02]  /*26f0*/  PLOP3.LUT P1, PT, PT, PT, PT, 0x80, 0x8 ;  /* 0x000000000008781c */ /* 0x000fe40003f2f070 */
[----:B-1----:R-:W-:Y:S02]  /*2700*/  SEL R0, RZ, 0x1, P0 ;  /* 0x00000001ff007807 */ /* 0x002fe40000000000 */
[----:B------:R-:W-:-:S02]  /*2710*/  SEL R11, R11, RZ, P0 ;  /* 0x000000ff0b0b7207 */ /* 0x000fc40000000000 */
[----:B------:R-:W-:Y:S01]  /*2720*/  LOP3.LUT R10, R10, R0, RZ, 0x3c, !PT ;  /* 0x000000000a0a7212 */ /* 0x000fe200078e3cff */
[----:B------:R-:W-:Y:S02]  /*2730*/  UIADD3 UR16, UPT, UPT, UR37, UR7, URZ ;  /* 0x0000000725107290 */ /* 0x000fe4000fffe0ff */
[----:B------:R-:W-:Y:S01]  /*2740*/  UIADD3 UR20, UPT, UPT, UR27, UR4, URZ ;  /* 0x000000041b147290 */ /* 0x000fe2000fffe0ff */
[----:B------:R-:W-:Y:S11]  /*2750*/  BRA.U UP1, `(.L_x_42) ;  /* 0xfffffff1013c7547 */ /* 0x000ff6000b83ffff */
[----:B------:R-:W-:Y:S01]  /*2760*/  UIADD3 UR7, UPT, UPT, UR6, 0x28, URZ ;  /* 0x0000002806077890 */ /* 0x000fe2000fffe0ff */
[----:B------:R-:W-:-:S03]  /*2770*/  SHF.L.U32 R2, R12, 0x1f, RZ ;  /* 0x0000001f0c027819 */ /* 0x000fc600000006ff */
[----:B------:R-:W-:-:S09]  /*2780*/  ULEA UR4, UR5, UR7, 0x3 ;  /* 0x0000000705047291 */ /* 0x000fd2000f8e18ff */
[----:B------:R-:W1:Y:S02]  /*2790*/  SYNCS.PHASECHK.TRANS64.TRYWAIT P0, [UR4], R2 ;  /* 0x00000002ff0075a7 */ /* 0x000e640008001104 */
[----:B-1----:R-:W-:Y:S05]  /*27a0*/  @!P0 BRA `(.L_x_43) ;  /* 0x0000007000748947 */ /* 0x002fea0003800000 */
.L_x_138:
[----:B------:R-:W-:-:S04]  /*27b0*/  UIADD3 UR4, UPT, UPT, UR5, 0x1, URZ ;  /* 0x0000000105047890 */ /* 0x000fc8000fffe0ff */
[----:B------:R-:W-:-:S04]  /*27c0*/  UISETP.NE.AND UP0, UPT, UR4, 0x5, UPT ;  /* 0x000000050400788c */ /* 0x000fc8000bf05270 */
[----:B------:R-:W-:Y:S02]  /*27d0*/  USEL UR6, URZ, 0x1, UP0 ;  /* 0x00000001ff067887 */ /* 0x000fe40008000000 */
[----:B------:R-:W-:-:S04]  /*27e0*/  USEL UR4, UR4, URZ, UP0 ;  /* 0x000000ff04047287 */ /* 0x000fc80008000000 */
[----:B------:R-:W-:Y:S01]  /*27f0*/  ULEA UR5, UR4, UR7, 0x3 ;  /* 0x0000000704057291 */ /* 0x000fe2000f8e18ff */
[----:B-1----:R-:W-:-:S04]  /*2800*/  LOP3.LUT R2, R12, UR6, RZ, 0x3c, !PT ;  /* 0x000000060c027c12 */ /* 0x002fc8000f8e3cff */
[----:B------:R-:W-:-:S04]  /*2810*/  SHF.L.U32 R3, R2, 0x1f, RZ ;  /* 0x0000001f02037819 */ /* 0x000fc800000006ff */
[----:B------:R-:W1:Y:S02]  /*2820*/  SYNCS.PHASECHK.TRANS64.TRYWAIT P0, [UR5], R3 ;  /* 0x00000003ff0075a7 */ /* 0x000e640008001105 */
[----:B-1----:R-:W-:Y:S05]  /*2830*/  @!P0 BRA `(.L_x_44) ;  /* 0x0000007000688947 */ /* 0x002fea0003800000 */
.L_x_140:
[----:B------:R-:W-:-:S04]  /*2840*/  UIADD3 UR4, UPT, UPT, UR4, 0x1, URZ ;  /* 0x0000000104047890 */ /* 0x000fc8000fffe0ff */
[----:B------:R-:W-:-:S04]  /*2850*/  UISETP.NE.AND UP0, UPT, UR4, 0x5, UPT ;  /* 0x000000050400788c */ /* 0x000fc8000bf05270 */
[----:B------:R-:W-:Y:S02]  /*2860*/  USEL UR6, URZ, 0x1, UP0 ;  /* 0x00000001ff067887 */ /* 0x000fe40008000000 */
[----:B------:R-:W-:-:S04]  /*2870*/  USEL UR4, UR4, URZ, UP0 ;  /* 0x000000ff04047287 */ /* 0x000fc80008000000 */
[----:B------:R-:W-:Y:S01]  /*2880*/  ULEA UR5, UR4, UR7, 0x3 ;  /* 0x0000000704057291 */ /* 0x000fe2000f8e18ff */
[----:B------:R-:W-:-:S04]  /*2890*/  LOP3.LUT R2, R2, UR6, RZ, 0x3c, !PT ;  /* 0x0000000602027c12 */ /* 0x000fc8000f8e3cff */
[----:B-1----:R-:W-:-:S04]  /*28a0*/  SHF.L.U32 R3, R2, 0x1f, RZ ;  /* 0x0000001f02037819 */ /* 0x002fc800000006ff */
[----:B------:R-:W1:Y:S02]  /*28b0*/  SYNCS.PHASECHK.TRANS64.TRYWAIT P0, [UR5], R3 ;  /* 0x00000003ff0075a7 */ /* 0x000e640008001105 */
[----:B-1----:R-:W-:Y:S05]  /*28c0*/  @!P0 BRA `(.L_x_45) ;  /* 0x00000070005c8947 */ /* 0x002fea0003800000 */
.L_x_142:
        /* <DEDUP_REMOVED lines=9> */
.L_x_144:
[----:B------:R-:W-:-:S04]  /*2960*/  UIADD3 UR4, UPT, UPT, UR4, 0x1, URZ ;  /* 0x0000000104047890 */ /* 0x000fc8000fffe0ff */
[----:B------:R-:W-:-:S04]  /*2970*/  UISETP.NE.AND UP0, UPT, UR4, 0x5, UPT ;  /* 0x000000050400788c */ /* 0x000fc8000bf05270 */
[----:B------:R-:W-:Y:S02]  /*2980*/  USEL UR5, URZ, 0x1, UP0 ;  /* 0x00000001ff057887 */ /* 0x000fe40008000000 */
[----:B------:R-:W-:-:S04]  /*2990*/  USEL UR4, UR4, URZ, UP0 ;  /* 0x000000ff04047287 */ /* 0x000fc80008000000 */
[----:B------:R-:W-:Y:S01]  /*29a0*/  ULEA UR4, UR4, UR7, 0x3 ;  /* 0x0000000704047291 */ /* 0x000fe2000f8e18ff */
[----:B------:R-:W-:-:S04]  /*29b0*/  LOP3.LUT R2, R2, UR5, RZ, 0x3c, !PT ;  /* 0x0000000502027c12 */ /* 0x000fc8000f8e3cff */
[----:B------:R-:W-:Y:S01]  /*29c0*/  SHF.L.U32 R2, R2, 0x1f, RZ ;  /* 0x0000001f02027819 */ /* 0x000fe200000006ff */
[----:B-1----:R-:W-:-:S07]  /*29d0*/  IMAD.U32 R0, RZ, RZ, UR4 ;  /* 0x00000004ff007e24 */ /* 0x002fce000f8e00ff */
.L_x_47:
[----:B-1----:R1:W2:Y:S02]  /*29e0*/  SYNCS.PHASECHK.TRANS64.TRYWAIT P0, [R0+URZ], R2 ;  /* 0x00000002000075a7 */ /* 0x0022a400080011ff */
[----:B--2---:R-:W-:Y:S05]  /*29f0*/  @!P0 NANOSLEEP.SYNCS 0x989680 ;  /* 0x009896800000895d */ /* 0x004fea0003900000 */
[----:B------:R-:W2:Y:S02]  /*2a00*/  @!P0 SYNCS.PHASECHK.TRANS64 P0, [R0+URZ], R2 ;  /* 0x00000002000085a7 */ /* 0x000ea400080010ff */
[----:B--2---:R-:W-:Y:S05]  /*2a10*/  @P0 EXIT ;  /* 0x000000000000094d */ /* 0x004fea0003800000 */
[----:B------:R-:W-:Y:S05]  /*2a20*/  BRA `(.L_x_47) ;  /* 0xfffffffc00ec7947 */ /* 0x000fea000383ffff */
.L_x_22:
[----:B------:R-:W-:-:S04]  /*2a30*/  UISETP.NE.AND UP0, UPT, UR45, URZ, UPT ;  /* 0x000000ff2d00728c */ /* 0x000fc8000bf05270 */
[----:B------:R-:W-:-:S09]  /*2a40*/  UISETP.NE.OR UP0, UPT, UR17, 0x1, UP0 ;  /* 0x000000011100788c */ /* 0x000fd20008705670 */
[----:B------:R-:W-:Y:S05]  /*2a50*/  BRA.U UP0, `(.L_x_48) ;  /* 0x0000000500487547 */ /* 0x000fea000b800000 */
[----:B------:R-:W-:Y:S01]  /*2a60*/  ISETP.GE.U32.AND P2, PT, R0, 0x2, PT ;  /* 0x000000020000780c */ /* 0x000fe20003f46070 */
[----:B------:R-:W-:Y:S01]  /*2a70*/  IMAD.MOV.U32 R12, RZ, RZ, 0x1 ;  /* 0x00000001ff0c7424 */ /* 0x000fe200078e00ff */
[----:B------:R-:W-:Y:S02]  /*2a80*/  CS2R R10, SRZ ;  /* 0x00000000000a7805 */ /* 0x000fe4000001ff00 */
[----:B------:R-:W-:Y:S01]  /*2a90*/  CS2R R8, SRZ ;  /* 0x0000000000087805 */ /* 0x000fe2000001ff00 */
[----:B------:R-:W-:Y:S01]  /*2aa0*/  UMOV UR6, 0x400 ;  /* 0x0000040000067882 */ /* 0x000fe20000000000 */
[----:B------:R-:W-:Y:S01]  /*2ab0*/  UMOV UR5, URZ ;  /* 0x000000ff00057c82 */ /* 0x000fe20008000000 */
[----:B------:R-:W-:-:S12]  /*2ac0*/  ULEA UR6, UR45, UR6, 0x18 ;  /* 0x000000062d067291 */ /* 0x000fd8000f8ec0ff */
.L_x_52:
[----:B------:R-:W-:Y:S02]  /*2ad0*/  LEA R2, R8, UR6, 0x3 ;  /* 0x0000000608027c11 */ /* 0x000fe4000f8e18ff */
[----:B------:R-:W-:-:S03]  /*2ae0*/  SHF.L.U32 R4, R9, 0x1f, RZ ;  /* 0x0000001f09047819 */ /* 0x000fc600000006ff */
[----:B------:R-:W-:Y:S01]  /*2af0*/  VIADD R5, R2, 0x110 ;  /* 0x0000011002057836 */ /* 0x000fe20000000000 */
[----:B------:R-:W1:Y:S02]  /*2b00*/  SYNCS.PHASECHK.TRANS64.TRYWAIT P0, [R2+URZ+0x100], R4 ;  /* 0x00010004020075a7 */ /* 0x000e6400080011ff */
[----:B-1----:R-:W-:Y:S05]  /*2b10*/  @!P0 BRA `(.L_x_49) ;  /* 0x0000006c00f88947 */ /* 0x002fea0003800000 */
.L_x_145:
[----:B------:R-:W-:Y:S01]  /*2b20*/  ULEA UR4, UR5, UR6, 0x3 ;  /* 0x0000000605047291 */ /* 0x000fe2000f8e18ff */
[----:B-1----:R-:W-:Y:S01]  /*2b30*/  PRMT R2, RZ, 0x654, R5 ;  /* 0x00000654ff027816 */ /* 0x002fe20000000005 */
[----:B------:R-:W-:Y:S01]  /*2b40*/  @!P2 IMAD.MOV.U32 R4, RZ, RZ, 0x10 ;  /* 0x00000010ff04a424 */ /* 0x000fe200078e00ff */
[----:B------:R-:W-:Y:S01]  /*2b50*/  SHF.L.U32 R5, R12, 0x1f, RZ ;  /* 0x0000001f0c057819 */ /* 0x000fe200000006ff */
[----:B------:R-:W-:Y:S01]  /*2b60*/  UIADD3 UR7, UPT, UPT, UR4, 0xa0, URZ ;  /* 0x000000a004077890 */ /* 0x000fe2000fffe0ff */
[----:B------:R1:W-:Y:S05]  /*2b70*/  SYNCS.ARRIVE.TRANS64.RED.A1T0 RZ, [R2+URZ], RZ ;  /* 0x000000ff02ff79a7 */ /* 0x0003ea00081004ff */
[----:B------:R-:W-:Y:S01]  /*2b80*/  IMAD.U32 R6, RZ, RZ, UR7 ;  /* 0x00000007ff067e24 */ /* 0x000fe2000f8e00ff */
[----:B------:R-:W2:Y:S04]  /*2b90*/  SYNCS.PHASECHK.TRANS64.TRYWAIT P0, [UR4+0xb0], R5 ;  /* 0x0000b005ff0075a7 */ /* 0x000ea80008001104 */
[----:B------:R-:W-:Y:S01]  /*2ba0*/  PRMT R6, R0, 0x654, R6 ;  /* 0x0000065400067816 */ /* 0x000fe20000000006 */
[----:B-12---:R-:W-:Y:S06]  /*2bb0*/  @!P0 BRA `(.L_x_50) ;  /* 0x0000006c00e48947 */ /* 0x006fec0003800000 */
.L_x_147:
[----:B------:R-:W-:Y:S01]  /*2bc0*/  ULEA UR8, UR5, UR6, 0x4 ;  /* 0x0000000605087291 */ /* 0x000fe2000f8e20ff */
[----:B------:R-:W-:Y:S01]  /*2bd0*/  SEL R3, R6, R3, !P2 ;  /* 0x0000000306037207 */ /* 0x000fe20005000000 */
[----:B------:R-:W-:Y:S01]  /*2be0*/  UIADD3 UR9, UPT, UPT, UR4, 0xa0, URZ ;  /* 0x000000a004097890 */ /* 0x000fe2000fffe0ff */
[----:B-1----:R-:W-:Y:S01]  /*2bf0*/  LEA R2, R11, UR6, 0x3 ;  /* 0x000000060b027c11 */ /* 0x002fe2000f8e18ff */
[----:B------:R-:W-:Y:S01]  /*2c00*/  UIADD3 UR8, UPT, UPT, UR8, 0x130, URZ ;  /* 0x0000013008087890 */ /* 0x000fe2000fffe0ff */
[----:B------:R1:W-:Y:S01]  /*2c10*/  @!P2 SYNCS.ARRIVE.TRANS64.RED RZ, [R3+URZ], R4 ;  /* 0x0000000403ffa9a7 */ /* 0x0003e200080004ff */
[----:B------:R-:W-:Y:S01]  /*2c20*/  UIADD3 UR4, UPT, UPT, UR5, 0x1, URZ ;  /* 0x0000000105047890 */ /* 0x000fe2000fffe0ff */
[----:B------:R-:W-:-:S03]  /*2c30*/  VIADD R8, R8, 0x1 ;  /* 0x0000000108087836 */ /* 0x000fc60000000000 */
[----:B------:R-:W-:Y:S02]  /*2c40*/  UISETP.NE.AND UP0, UPT, UR4, 0x2, UPT ;  /* 0x000000020400788c */ /* 0x000fe4000bf05270 */
[----:B------:R-:W-:Y:S01]  /*2c50*/  ISETP.NE.AND P0, PT, R8, 0x2, PT ;  /* 0x000000020800780c */ /* 0x000fe20003f05270 */
[----:B------:R-:W-:Y:S06]  /*2c60*/  UGETNEXTWORKID.BROADCAST [UR8], [UR9] ;  /* 0x00000000080073ca */ /* 0x000fec0008000100 */
[----:B------:R-:W-:Y:S02]  /*2c70*/  USEL UR7, URZ, 0x1, UP0 ;  /* 0x00000001ff077887 */ /* 0x000fe40008000000 */
[----:B------:R-:W-:-:S04]  /*2c80*/  USEL UR5, UR4, URZ, UP0 ;  /* 0x000000ff04057287 */ /* 0x000fc80008000000 */
[----:B------:R-:W-:Y:S02]  /*2c90*/  LOP3.LUT R12, R12, UR7, RZ, 0x3c, !PT ;  /* 0x000000070c0c7c12 */ /* 0x000fe4000f8e3cff */
[----:B-1----:R-:W-:-:S04]  /*2ca0*/  SHF.L.U32 R4, R10, 0x1f, RZ ;  /* 0x0000001f0a047819 */ /* 0x002fc800000006ff */
[----:B------:R-:W1:Y:S02]  /*2cb0*/  SYNCS.PHASECHK.TRANS64.TRYWAIT P1, [R2+URZ+0xa0], R4 ;  /* 0x0000a004020075a7 */ /* 0x000e6400080211ff */
[----:B-1----:R-:W-:Y:S05]  /*2cc0*/  @!P1 BRA `(.L_x_51) ;  /* 0x0000006c00b89947 */ /* 0x002fea0003800000 */
.L_x_148:
[C---:B-1----:R-:W-:Y:S01]  /*2cd0*/  LEA R4, R11.reuse, UR6, 0x4 ;  /* 0x000000060b047c11 */ /* 0x042fe2000f8e20ff */
[----:B------:R-:W-:Y:S01]  /*2ce0*/  VIADD R2, R2, 0xb0 ;  /* 0x000000b002027836 */ /* 0x000fe20000000000 */
[----:B------:R-:W-:Y:S01]  /*2cf0*/  SEL R8, R8, RZ, P0 ;  /* 0x000000ff08087207 */ /* 0x000fe20000000000 */
[----:B------:R-:W-:-:S03]  /*2d00*/  VIADD R11, R11, 0x1 ;  /* 0x000000010b0b7836 */ /* 0x000fc60000000000 */
[----:B------:R-:W1:Y:S01]  /*2d10*/  LDS.128 R4, [R4+0x130] ;  /* 0x0001300004047984 */ /* 0x000e620000000c00 */
[----:B------:R-:W-:Y:S02]  /*2d20*/  PRMT R2, RZ, 0x654, R2 ;  /* 0x00000654ff027816 */ /* 0x000fe40000000002 */
[C---:B------:R-:W-:Y:S01]  /*2d30*/  ISETP.NE.AND P1, PT, R11.reuse, 0x2, PT ;  /* 0x000000020b00780c */ /* 0x040fe20003f25270 */
[----:B------:R-:W-:Y:S01]  /*2d40*/  @!PT LDS RZ, [RZ] ;  /* 0x00000000fffff984 */ /* 0x000fe20000000800 */
[----:B------:R-:W-:Y:S01]  /*2d50*/  @!PT LDS RZ, [RZ] ;  /* 0x00000000fffff984 */ /* 0x000fe20000000800 */
[----:B------:R-:W-:Y:S01]  /*2d60*/  @!PT LDS RZ, [RZ] ;  /* 0x00000000fffff984 */ /* 0x000fe20000000800 */
[----:B------:R-:W-:Y:S01]  /*2d70*/  @!PT LDS RZ, [RZ] ;  /* 0x00000000fffff984 */ /* 0x000fe20000000800 */
[----:B------:R2:W-:Y:S06]  /*2d80*/  MEMBAR.ALL.CTA ;  /* 0x0000000000007992 */ /* 0x0005ec0000008000 */
[----:B--2---:R-:W2:Y:S01]  /*2d90*/  FENCE.VIEW.ASYNC.S ;  /* 0x00000000000073c6 */ /* 0x004ea20000000000 */
[----:B------:R-:W-:Y:S01]  /*2da0*/  SEL R11, R11, RZ, P1 ;  /* 0x000000ff0b0b7207 */ /* 0x000fe20000800000 */
[----:B--2---:R2:W-:Y:S01]  /*2db0*/  SYNCS.ARRIVE.TRANS64.RED.A1T0 RZ, [R2+URZ], RZ ;  /* 0x000000ff02ff79a7 */ /* 0x0045e200081004ff */
[----:B-1----:R-:W-:-:S02]  /*2dc0*/  LOP3.LUT P3, RZ, R6, 0x1, RZ, 0xc0, !PT ;  /* 0x0000000106ff7812 */ /* 0x002fc4000786c0ff */
[----:B------:R-:W-:-:S04]  /*2dd0*/  SEL R4, RZ, 0x1, P1 ;  /* 0x00000001ff047807 */ /* 0x000fc80000800000 */
[----:B------:R-:W-:Y:S02]  /*2de0*/  LOP3.LUT R10, R10, R4, RZ, 0x3c, !PT ;  /* 0x000000040a0a7212 */ /* 0x000fe400078e3cff */
[----:B--2---:R-:W-:-:S04]  /*2df0*/  SEL R2, RZ, 0x1, P0 ;  /* 0x00000001ff027807 */ /* 0x004fc80000000000 */
[----:B------:R-:W-:Y:S01]  /*2e00*/  LOP3.LUT R9, R9, R2, RZ, 0x3c, !PT ;  /* 0x0000000209097212 */ /* 0x000fe200078e3cff */
[----:B------:R-:W-:Y:S06]  /*2e10*/  @P3 BRA `(.L_x_52) ;  /* 0xfffffffc002c3947 */ /* 0x000fec000383ffff */
[----:B------:R-:W-:Y:S01]  /*2e20*/  ULEA UR4, UR5, UR6, 0x3 ;  /* 0x0000000605047291 */ /* 0x000fe2000f8e18ff */
[----:B------:R-:W-:-:S08]  /*2e30*/  SHF.L.U32 R2, R12, 0x1f, RZ ;  /* 0x0000001f0c027819 */ /* 0x000fd000000006ff */
[----:B------:R-:W1:Y:S02]  /*2e40*/  SYNCS.PHASECHK.TRANS64 P0, [UR4+0xb0], R2 ;  /* 0x0000b002ff0075a7 */ /* 0x000e640008001004 */
[----:B-1----:R-:W-:Y:S05]  /*2e50*/  @P0 BRA `(.L_x_53) ;  /* 0x0000000000080947 */ /* 0x002fea0003800000 */
[----:B------:R-:W1:Y:S02]  /*2e60*/  SYNCS.PHASECHK.TRANS64.TRYWAIT P0, [UR4+0xb0], R2 ;  /* 0x0000b002ff0075a7 */ /* 0x000e640008001104 */
[----:B-1----:R-:W-:Y:S05]  /*2e70*/  @!P0 BRA `(.L_x_54) ;  /* 0x0000006c00608947 */ /* 0x002fea0003800000 */
.L_x_53:
[----:B------:R-:W-:-:S04]  /*2e80*/  UIADD3 UR7, UPT, UPT, UR5, 0x1, URZ ;  /* 0x0000000105077890 */ /* 0x000fc8000fffe0ff */
[----:B------:R-:W-:-:S04]  /*2e90*/  UISETP.NE.AND UP0, UPT, UR7, 0x2, UPT ;  /* 0x000000020700788c */ /* 0x000fc8000bf05270 */
[----:B------:R-:W-:Y:S02]  /*2ea0*/  USEL UR8, URZ, 0x1, UP0 ;  /* 0x00000001ff087887 */ /* 0x000fe40008000000 */
[----:B------:R-:W-:-:S04]  /*2eb0*/  USEL UR7, UR7, URZ, UP0 ;  /* 0x000000ff07077287 */ /* 0x000fc80008000000 */
[----:B------:R-:W-:Y:S01]  /*2ec0*/  ULEA UR7, UR7, UR6, 0x3 ;  /* 0x0000000607077291 */ /* 0x000fe2000f8e18ff */
[----:B-1----:R-:W-:-:S04]  /*2ed0*/  LOP3.LUT R2, R12, UR8, RZ, 0x3c, !PT ;  /* 0x000000080c027c12 */ /* 0x002fc8000f8e3cff */
[----:B------:R-:W-:-:S04]  /*2ee0*/  SHF.L.U32 R0, R2, 0x1f, RZ ;  /* 0x0000001f02007819 */ /* 0x000fc800000006ff */
[----:B------:R-:W1:Y:S02]  /*2ef0*/  SYNCS.PHASECHK.TRANS64 P0, [UR7+0xb0], R0 ;  /* 0x0000b000ff0075a7 */ /* 0x000e640008001007 */
[----:B-1----:R-:W-:Y:S05]  /*2f00*/  @P0 EXIT ;  /* 0x000000000000094d */ /* 0x002fea0003800000 */
[----:B------:R-:W-:Y:S02]  /*2f10*/  SHF.L.U32 R2, R2, 0x1f, RZ ;  /* 0x0000001f02027819 */ /* 0x000fe400000006ff */
[----:B------:R-:W-:-:S07]  /*2f20*/  MOV R0, UR7 ;  /* 0x0000000700007c02 */ /* 0x000fce0008000f00 */
.L_x_55:
[----:B-1----:R1:W2:Y:S02]  /*2f30*/  SYNCS.PHASECHK.TRANS64.TRYWAIT P0, [R0+URZ+0xb0], R2 ;  /* 0x0000b002000075a7 */ /* 0x0022a400080011ff */
[----:B--2---:R-:W-:Y:S05]  /*2f40*/  @!P0 NANOSLEEP.SYNCS 0x989680 ;  /* 0x009896800000895d */ /* 0x004fea0003900000 */
[----:B------:R-:W2:Y:S02]  /*2f50*/  @!P0 SYNCS.PHASECHK.TRANS64 P0, [R0+URZ+0xb0], R2 ;  /* 0x0000b002000085a7 */ /* 0x000ea400080010ff */
[----:B--2---:R-:W-:Y:S05]  /*2f60*/  @P0 EXIT ;  /* 0x000000000000094d */ /* 0x004fea0003800000 */
[----:B------:R-:W-:Y:S05]  /*2f70*/  BRA `(.L_x_55) ;  /* 0xfffffffc00ec7947 */ /* 0x000fea000383ffff */
.L_x_48:
[----:B------:R-:W-:Y:S05]  /*2f80*/  BRA.U UP4, `(.L_x_56) ;  /* 0x0000000d04d47547 */ /* 0x000fea000b800000 */
[----:B------:R-:W-:Y:S01]  /*2f90*/  UMOV UR4, 0x40 ;  /* 0x0000004000047882 */ /* 0x000fe20000000000 */
[----:B------:R-:W-:Y:S01]  /*2fa0*/  NOP ;  /* 0x0000000000007918 */ /* 0x000fe20000000000 */
[----:B------:R-:W-:Y:S01]  /*2fb0*/  ULEA UR5, UR45, UR4, 0x18 ;  /* 0x000000042d057291 */ /* 0x000fe2000f8ec0ff */
[----:B------:R-:W-:Y:S02]  /*2fc0*/  UMOV UR6, 0x400 ;  /* 0x0000040000067882 */ /* 0x000fe40000000000 */
[----:B------:R-:W-:-:S06]  /*2fd0*/  ULEA UR6, UR45, UR6, 0x18 ;  /* 0x000000062d067291 */ /* 0x000fcc000f8ec0ff */
[----:B------:R-:W1:Y:S02]  /*2fe0*/  LDS.U8 R0, [UR5+0x1c] ;  /* 0x00001c05ff007984 */ /* 0x000e640008000000 */
[----:B-1----:R-:W-:-:S13]  /*2ff0*/  ISETP.NE.AND P0, PT, R0, RZ, PT ;  /* 0x000000ff0000720c */ /* 0x002fda0003f05270 */
[----:B------:R-:W-:Y:S05]  /*3000*/  @P0 BRA `(.L_x_57) ;  /* 0x0000000000580947 */ /* 0x000fea0003800000 */
[----:B------:R-:W-:-:S13]  /*3010*/  ELECT P0, URZ, PT ;  /* 0x0000000000ff782f */ /* 0x000fda0003800000 */
[----:B------:R-:W-:Y:S05]  /*3020*/  @!P0 BRA `(.L_x_58) ;  /* 0x0000000000608947 */ /* 0x000fea0003800000 */
[----:B------:R-:W-:Y:S01]  /*3030*/  UMOV UR4, 0x10 ;  /* 0x0000001000047882 */ /* 0x000fe20000000000 */
[----:B------:R-:W-:Y:S01]  /*3040*/  HFMA2 R0, -RZ, RZ, 0, 5.9604644775390625e-08 ;  /* 0x00000001ff007431 */ /* 0x000fe200000001ff */
[----:B------:R-:W-:-:S03]  /*3050*/  MOV R3, 0xffff ;  /* 0x0000ffff00037802 */ /* 0x000fc60000000f00 */
[----:B------:R-:W-:Y:S04]  /*3060*/  DEPBAR.LE SB1, 0x36 ;  /* 0x00009d800000791a */ /* 0x000fe80000000000 */
[----:B------:R-:W1:Y:S02]  /*3070*/  UTCATOMSWS.FIND_AND_SET.ALIGN UP0, UR4, UR4 ;  /* 0x00000004000475e3 */ /* 0x000e640008000800 */
[----:B-1----:R-:W-:Y:S01]  /*3080*/  MOV R4, UR4 ;  /* 0x0000000400047c02 */ /* 0x002fe20008000f00 */
[----:B------:R-:W-:Y:S06]  /*3090*/  BRA.U UP0, `(.L_x_59) ;  /* 0x0000000100187547 */ /* 0x000fec000b800000 */
.L_x_60:
[----:B------:R-:W-:Y:S05]  /*30a0*/  NANOSLEEP 0x64 ;  /* 0x000000640000795d */ /* 0x000fea0003800000 */
[----:B------:R-:W-:-:S05]  /*30b0*/  UMOV UR4, 0x10 ;  /* 0x0000001000047882 */ /* 0x000fca0000000000 */
[----:B------:R-:W-:Y:S04]  /*30c0*/  DEPBAR.LE SB1, 0x36 ;  /* 0x00009d800000791a */ /* 0x000fe80000000000 */
[----:B------:R-:W1:Y:S02]  /*30d0*/  UTCATOMSWS.FIND_AND_SET.ALIGN UP0, UR4, UR4 ;  /* 0x00000004000475e3 */ /* 0x000e640008000800 */
[----:B-1----:R-:W-:Y:S01]  /*30e0*/  MOV R4, UR4 ;  /* 0x0000000400047c02 */ /* 0x002fe20008000f00 */
[----:B------:R-:W-:Y:S05]  /*30f0*/  BRA.U !UP0, `(.L_x_60) ;  /* 0xfffffffd08e87547 */ /* 0x000fea000b83ffff */
.L_x_59:
[-C--:B------:R-:W-:Y:S02]  /*3100*/  SHF.L.U32 R3, R3, R4.reuse, RZ ;  /* 0x0000000403037219 */ /* 0x080fe400000006ff */
[----:B------:R-:W-:Y:S01]  /*3110*/  SHF.L.U32 R0, R0, R4, RZ ;  /* 0x0000000400007219 */ /* 0x000fe200000006ff */
[----:B------:R-:W-:Y:S02]  /*3120*/  IMAD.SHL.U32 R4, R4, 0x20, RZ ;  /* 0x0000002004047824 */ /* 0x000fe400078e00ff */
[----:B------:R1:W-:Y:S04]  /*3130*/  ATOMS.OR RZ, [UR5+0x14], R3 ;  /* 0x00001403ffff798c */ /* 0x0003e8000b000005 */
[----:B------:R1:W-:Y:S04]  /*3140*/  ATOMS.OR RZ, [UR5+0x18], R0 ;  /* 0x00001800ffff798c */ /* 0x0003e8000b000005 */
[----:B------:R1:W-:Y:S01]  /*3150*/  STS [UR6+0x150], R4 ;  /* 0x00015004ff007988 */ /* 0x0003e20008000806 */
[----:B------:R-:W-:Y:S05]  /*3160*/  BRA `(.L_x_58) ;  /* 0x0000000000107947 */ /* 0x000fea0003800000 */
.L_x_57:
[----:B------:R-:W-:Y:S02]  /*3170*/  MOV R0, 0xffffffff ;  /* 0xffffffff00007802 */ /* 0x000fe40000000f00 */
[----:B------:R-:W-:-:S03]  /*3180*/  MOV R4, 0x31b0 ;  /* 0x000031b000047802 */ /* 0x000fc60000000f00 */
[----:B------:R1:W-:Y:S04]  /*3190*/  STS [UR6+0x150], R0 ;  /* 0x00015000ff007988 */ /* 0x0003e80008000806 */
[----:B-1---5:R-:W-:Y:S05]  /*31a0*/  CALL.REL.NOINC `($__internal_1_$__cuda_sm10x_tcgen05_guardrail_trap_phase_invalid_during_alloc) ;  /* 0x0000007000a87944 */ /* 0x022fea0003c00000 */
.L_x_58:
[----:B------:R-:W-:Y:S05]  /*31b0*/  WARPSYNC.ALL ;  /* 0x0000000000007948 */ /* 0x000fea0003800000 */
[----:B------:R-:W2:Y:S01]  /*31c0*/  S2UR UR4, SR_CgaCtaId ;  /* 0x00000000000479c3 */ /* 0x000ea20000008800 */
[----:B------:R-:W-:Y:S01]  /*31d0*/  UMOV UR26, 0x400 ;  /* 0x00000400001a7882 */ /* 0x000fe20000000000 */
[----:B------:R-:W-:-:S06]  /*31e0*/  NOP ;  /* 0x0000000000007918 */ /* 0x000fcc0000000000 */
[----:B------:R-:W-:Y:S06]  /*31f0*/  BAR.ARV 0x6, 0xa0 ;  /* 0x0182800000007b1d */ /* 0x000fec0000002000 */
[----:B------:R-:W3:Y:S01]  /*3200*/  LDCU UR5, c[0x0][0x38c] ;  /* 0x00007180ff0577ac */ /* 0x000ee20008000800 */
[----:B------:R-:W-:Y:S01]  /*3210*/  LOP3.LUT R2, R2, 0xffff, RZ, 0xc0, !PT ;  /* 0x0000ffff02027812 */ /* 0x000fe200078ec0ff */
[----:B------:R-:W-:Y:S01]  /*3220*/  IMAD.MOV.U32 R11, RZ, RZ, 0x1 ;  /* 0x00000001ff0b7424 */ /* 0x000fe200078e00ff */
[----:B------:R-:W-:Y:S01]  /*3230*/  CS2R R8, SRZ ;  /* 0x0000000000087805 */ /* 0x000fe2000001ff00 */
[----:B------:R-:W4:Y:S01]  /*3240*/  LDCU UR7, c[0x0][0x38c] ;  /* 0x00007180ff0777ac */ /* 0x000f220008000800 */
[----:B------:R-:W-:Y:S01]  /*3250*/  R2UR UR27, R2 ;  /* 0x00000000021b72ca */ /* 0x000fe200000e0000 */
[----:B------:R-:W-:Y:S01]  /*3260*/  IMAD.MOV.U32 R10, RZ, RZ, RZ ;  /* 0x000000ffff0a7224 */ /* 0x000fe200078e00ff */
[----:B------:R-:W-:Y:S01]  /*3270*/  UMOV UR30, URZ ;  /* 0x000000ff001e7c82 */ /* 0x000fe20008000000 */
[----:B------:R-:W-:Y:S01]  /*3280*/  UMOV UR24, URZ ;  /* 0x000000ff00187c82 */ /* 0x000fe20008000000 */
[----:B--2---:R-:W-:Y:S01]  /*3290*/  ULEA UR26, UR4, UR26, 0x18 ;  /* 0x0000001a041a7291 */ /* 0x004fe2000f8ec0ff */
[----:B------:R-:W-:Y:S01]  /*32a0*/  UMOV UR38, 0x0 ;  /* 0x0000000000267882 */ /* 0x000fe20000000000 */
[----:B------:R-:W-:-:S02]  /*32b0*/  UMOV UR39, 0x44004a0 ;  /* 0x044004a000277882 */ /* 0x000fc40000000000 */
[----:B------:R-:W-:Y:S02]  /*32c0*/  UIADD3 UR4, UPT, UPT, UR26, 0x6400, URZ ;  /* 0x000064001a047890 */ /* 0x000fe4000fffe0ff */
[----:B------:R-:W-:Y:S02]  /*32d0*/  UIADD3 UR6, UPT, UPT, UR26, 0x10400, URZ ;  /* 0x000104001a067890 */ /* 0x000fe4000fffe0ff */
[----:B---3--:R-:W-:Y:S01]  /*32e0*/  UIADD3 UR5, UPT, UPT, UR5, 0x7f, URZ ;  /* 0x0000007f05057890 */ /* 0x008fe2000fffe0ff */
[----:B-1----:R-:W1:Y:S01]  /*32f0*/  LDS R0, [UR26+0x150] ;  /* 0x0001501aff007984 */ /* 0x002e620008000800 */
[----:B------:R-:W-:Y:S01]  /*3300*/  UMOV UR36, 0x0 ;  /* 0x0000000000247882 */ /* 0x000fe20000000000 */
[----:B------:R-:W-:Y:S01]  /*3310*/  UMOV UR37, 0x44004a0 ;  /* 0x044004a000257882 */ /* 0x000fe20000000000 */
[----:B------:R-:W-:Y:S02]  /*3320*/  USHF.R.S32.HI UR40, URZ, 0x1f, UR5 ;  /* 0x0000001fff287899 */ /* 0x000fe40008011405 */
[----:B----4-:R-:W-:-:S02]  /*3330*/  UISETP.GE.AND UP4, UPT, UR7, 0x1, UPT ;  /* 0x000000010700788c */ /* 0x010fc4000bf86270 */
[----:B------:R-:W-:Y:S02]  /*3340*/  ULEA.HI UR40, UR40, UR5, URZ, 0x7 ;  /* 0x0000000528287291 */ /* 0x000fe4000f8f38ff */
[----:B------:R-:W-:Y:S02]  /*3350*/  USHF.R.U32.HI UR5, URZ, 0x4, UR4 ;  /* 0x00000004ff057899 */ /* 0x000fe40008011604 */
[----:B------:R-:W-:Y:S02]  /*3360*/  USHF.R.S32.HI UR40, URZ, 0x7, UR40 ;  /* 0x00000007ff287899 */ /* 0x000fe40008011428 */
[----:B------:R-:W-:Y:S02]  /*3370*/  USHF.R.U32.HI UR4, URZ, 0x4, UR6 ;  /* 0x00000004ff047899 */ /* 0x000fe40008011606 */
[----:B------:R-:W-:Y:S02]  /*3380*/  UISETP.LT.AND UP0, UPT, UR40, 0x1, UPT ;  /* 0x000000012800788c */ /* 0x000fe4000bf01270 */
[----:B------:R-:W-:-:S02]  /*3390*/  ULOP3.LUT UR5, UR5, 0x3fff, URZ, 0xc0, !UPT ;  /* 0x00003fff05057892 */ /* 0x000fc4000f8ec0ff */
[----:B------:R-:W-:Y:S02]  /*33a0*/  ULOP3.LUT UR4, UR4, 0x3fff, URZ, 0xc0, !UPT ;  /* 0x00003fff04047892 */ /* 0x000fe4000f8ec0ff */
[----:B------:R-:W-:Y:S02]  /*33b0*/  USEL UR41, UR40, 0x1, !UP0 ;  /* 0x0000000128297887 */ /* 0x000fe4000c000000 */
[----:B------:R-:W-:Y:S02]  /*33c0*/  ULOP3.LUT UR28, UR5, 0x10000, URZ, 0xfc, !UPT ;  /* 0x00010000051c7892 */ /* 0x000fe4000f8efcff */
[----:B------:R-:W-:Y:S02]  /*33d0*/  ULOP3.LUT UR29, UR4, 0x10000, URZ, 0xfc, !UPT ;  /* 0x00010000041d7892 */ /* 0x000fe4000f8efcff */
[----:B------:R-:W-:Y:S01]  /*33e0*/  UIADD3 UR41, UPT, UPT, -UR41, URZ, URZ ;  /* 0x000000ff29297290 */ /* 0x000fe2000fffe1ff */
[----:B------:R-:W-:Y:S01]  /*33f0*/  UMOV UR34, 0x0 ;  /* 0x0000000000227882 */ /* 0x000fe20000000000 */
[----:B------:R-:W-:Y:S01]  /*3400*/  UMOV UR35, 0x44004a0 ;  /* 0x044004a000237882 */ /* 0x000fe20000000000 */
[----:B------:R-:W-:Y:S01]  /*3410*/  UMOV UR32, 0x0 ;  /* 0x0000000000207882 */ /* 0x000fe20000000000 */
[----:B------:R-:W-:Y:S01]  /*3420*/  UMOV UR33, 0x44004a0 ;  /* 0x044004a000217882 */ /* 0x000fe20000000000 */
[----:B-1----:R-:W-:-:S15]  /*3430*/  R2UR UR42, R0 ;  /* 0x00000000002a72ca */ /* 0x002fde00000e0000 */
.L_x_67:
[----:B------:R-:W-:Y:S02]  /*3440*/  LEA R0, R10, UR26, 0x3 ;  /* 0x0000001a0a007c11 */ /* 0x000fe4000f8e18ff */
[----:B------:R-:W-:Y:S02]  /*3450*/  SHF.L.U32 R2, R9, 0x1f, RZ ;  /* 0x0000001f09027819 */ /* 0x000fe400000006ff */
[----:B------:R-:W-:Y:S01]  /*3460*/  PLOP3.LUT P0, PT, PT, PT, UP4, 0x80, 0x8 ;  /* 0x000000000008781c */ /* 0x000fe20003f0f048 */
[----:B------:R-:W-:Y:S01]  /*3470*/  VIADD R3, R0, 0xb0 ;  /* 0x000000b000037836 */ /* 0x000fe20000000000 */
[----:B-1----:R-:W1:Y:S02]  /*3480*/  SYNCS.PHASECHK.TRANS64.TRYWAIT P1, [R0+URZ+0xa0], R2 ;  /* 0x0000a002000075a7 */ /* 0x002e6400080211ff */
[----:B-1-3--:R-:W-:Y:S09]  /*3490*/  @!P1 BRA `(.L_x_61) ;  /* 0x0000006400f09947 */ /* 0x00aff20003800000 */
.L_x_150:
[----:B------:R-:W-:Y:S01]  /*34a0*/  LEA R4, R10, UR26, 0x4 ;  /* 0x0000001a0a047c11 */ /* 0x000fe2000f8e20ff */
[----:B------:R-:W-:Y:S01]  /*34b0*/  @UP4 ULEA UR4, UR24, UR26, 0x3 ;  /* 0x0000001a18044291 */ /* 0x000fe2000f8e18ff */
[----:B------:R-:W-:Y:S01]  /*34c0*/  PLOP3.LUT P2, PT, PT, PT, PT, 0x80, 0x8 ;  /* 0x000000000008781c */ /* 0x000fe20003f4f070 */
[----:B------:R-:W-:Y:S01]  /*34d0*/  ULEA UR31, UR30, UR26, 0x3 ;  /* 0x0000001a1e1f7291 */ /* 0x000fe2000f8e18ff */
[----:B------:R-:W-:Y:S02]  /*34e0*/  PRMT R3, RZ, 0x654, R3 ;  /* 0x00000654ff037816 */ /* 0x000fe40000000003 */
[----:B------:R-:W2:Y:S01]  /*34f0*/  LDS.128 R4, [R4+0x130] ;  /* 0x0001300004047984 */ /* 0x000ea20000000c00 */
[----:B-1----:R-:W-:Y:S02]  /*3500*/  @P0 SHF.L.U32 R2, R8, 0x1f, RZ ;  /* 0x0000001f08020819 */ /* 0x002fe400000006ff */
[----:B------:R-:W-:Y:S01]  /*3510*/  SHF.L.U32 R0, R11, 0x1f, RZ ;  /* 0x0000001f0b007819 */ /* 0x000fe200000006ff */
[----:B------:R-:W-:Y:S01]  /*3520*/  @!PT LDS RZ, [RZ] ;  /* 0x00000000fffff984 */ /* 0x000fe20000000800 */
[----:B------:R-:W-:Y:S01]  /*3530*/  @!PT LDS RZ, [RZ] ;  /* 0x00000000fffff984 */ /* 0x000fe20000000800 */
[----:B------:R-:W-:Y:S01]  /*3540*/  @!PT LDS RZ, [RZ] ;  /* 0x00000000fffff984 */ /* 0x000fe20000000800 */
[----:B------:R-:W-:Y:S01]  /*3550*/  @!PT LDS RZ, [RZ] ;  /* 0x00000000fffff984 */ /* 0x000fe20000000800 */
[----:B------:R1:W-:Y:S06]  /*3560*/  MEMBAR.ALL.CTA ;  /* 0x0000000000007992 */ /* 0x0003ec0000008000 */
[----:B-1----:R-:W1:Y:S02]  /*3570*/  FENCE.VIEW.ASYNC.S ;  /* 0x00000000000073c6 */ /* 0x002e640000000000 */
[----:B-1----:R1:W-:Y:S01]  /*3580*/  SYNCS.ARRIVE.TRANS64.RED.A1T0 RZ, [R3+URZ], RZ ;  /* 0x000000ff03ff79a7 */ /* 0x0023e200081004ff */
[----:B------:R1:W3:Y:S01]  /*3590*/  @P0 SYNCS.PHASECHK.TRANS64.TRYWAIT P2, [UR4], R2 ;  /* 0x00000002ff0005a7 */ /* 0x0002e20008041104 */
[----:B------:R-:W-:Y:S01]  /*35a0*/  ULEA.HI UR4, UR30, UR30, URZ, 0x1 ;  /* 0x0000001e1e047291 */ /* 0x000fe2000f8f08ff */
[----:B--2---:R-:W-:-:S03]  /*35b0*/  LOP3.LUT P1, RZ, R6, 0x1, RZ, 0xc0, !PT ;  /* 0x0000000106ff7812 */ /* 0x004fc6000782c0ff */
[----:B------:R-:W-:Y:S02]  /*35c0*/  USHF.L.U32 UR11, UR4, 0x7, URZ ;  /* 0x00000007040b7899 */ /* 0x000fe400080006ff */
[----:B------:R-:W-:Y:S02]  /*35d0*/  ULOP3.LUT UR4, UR4, 0xffe, URZ, 0xc0, !UPT ;  /* 0x00000ffe04047892 */ /* 0x000fe4000f8ec0ff */
[----:B------:R-:W-:Y:S02]  /*35e0*/  ULOP3.LUT UR11, UR11, 0xffffff00, URZ, 0xc0, !UPT ;  /* 0xffffff000b0b7892 */ /* 0x000fe4000f8ec0ff */
[----:B------:R-:W-:Y:S02]  /*35f0*/  UIADD3 UR4, UPT, UPT, -UR4, UR30, URZ ;  /* 0x0000001e04047290 */ /* 0x000fe4000fffe1ff */
[----:B------:R-:W-:Y:S01]  /*3600*/  UIADD3 UR11, UPT, UPT, UR42, UR11, URZ ;  /* 0x0000000b2a0b7290 */ /* 0x000fe2000fffe0ff */
[----:B------:R-:W2:Y:S03]  /*3610*/  SYNCS.PHASECHK.TRANS64.TRYWAIT P0, [UR31+0xe0], R0 ;  /* 0x0000e000ff0075a7 */ /* 0x000ea6000800111f */
[----:B------:R-:W-:Y:S01]  /*3620*/  ULEA UR11, UR4, UR11, 0x14 ;  /* 0x0000000b040b7291 */ /* 0x000fe2000f8ea0ff */
[----:B-123--:R-:W-:Y:S11]  /*3630*/  @!P0 BRA `(.L_x_62) ;  /* 0x00000064009c8947 */ /* 0x00eff60003800000 */
.L_x_152:
[----:B------:R-:W-:Y:S01]  /*3640*/  IADD3 R10, PT, PT, R10, 0x1, RZ ;  /* 0x000000010a0a7810 */ /* 0x000fe20007ffe0ff */
[----:B------:R-:W-:Y:S06]  /*3650*/  BRA.U !UP4, `(.L_x_63) ;  /* 0x000000010cc07547 */ /* 0x000fec000b800000 */
[----:B------:R-:W-:Y:S01]  /*3660*/  UPLOP3.LUT UP2, UPT, UPT, UPT, UPT, 0x40, 0x4 ;  /* 0x000000000004789c */ /* 0x000fe20003f4e870 */
[----:B------:R-:W-:Y:S01]  /*3670*/  UMOV UR23, UR41 ;  /* 0x0000002900177c82 */ /* 0x000fe20008000000 */
[----:B------:R-:W-:Y:S01]  /*3680*/  UMOV UR22, UR40 ;  /* 0x0000002800167c82 */ /* 0x000fe20008000000 */
[----:B------:R-:W-:-:S08]  /*3690*/  UMOV UR10, UR24 ;  /* 0x00000018000a7c82 */ /* 0x000fd00008000000 */
.L_x_66:
[----:B------:R-:W-:Y:S02]  /*36a0*/  UIADD3 UR23, UPT, UPT, UR23, 0x1, URZ ;  /* 0x0000000117177890 */ /* 0x000fe4000fffe0ff */
[----:B--2---:R-:W-:Y:S02]  /*36b0*/  ULEA UR5, UR10, UR26, 0x3 ;  /* 0x0000001a0a057291 */ /* 0x004fe4000f8e18ff */
[----:B------:R-:W-:Y:S01]  /*36c0*/  UISETP.NE.AND UP3, UPT, UR23, URZ, UPT ;  /* 0x000000ff1700728c */ /* 0x000fe2000bf65270 */
[----:B---3--:R-:W-:Y:S10]  /*36d0*/  @P2 BRA `(.L_x_64) ;  /* 0x00000000000c2947 */ /* 0x008ff40003800000 */
[----:B-1----:R-:W-:Y:S04]  /*36e0*/  SHF.L.U32 R2, R8, 0x1f, RZ ;  /* 0x0000001f08027819 */ /* 0x002fe800000006ff */
[----:B------:R-:W1:Y:S02]  /*36f0*/  SYNCS.PHASECHK.TRANS64.TRYWAIT P0, [UR5], R2 ;  /* 0x00000002ff0075a7 */ /* 0x000e640008001105 */
[----:B-1----:R-:W-:Y:S05]  /*3700*/  @!P0 BRA `(.L_x_65) ;  /* 0x0000006400808947 */ /* 0x002fea0003800000 */
.L_x_64:
[----:B------:R-:W-:Y:S01]  /*3710*/  UISETP.NE.AND UP0, UPT, UR22, 0x1, UPT ;  /* 0x000000011600788c */ /* 0x000fe2000bf05270 */
[----:B------:R-:W-:Y:S01]  /*3720*/  PLOP3.LUT P2, PT, PT, PT, PT, 0x80, 0x8 ;  /* 0x000000000008781c */ /* 0x000fe20003f4f070 */
[----:B------:R-:W-:Y:S02]  /*3730*/  UIADD3 UR4, UPT, UPT, UR10, 0x1, URZ ;  /* 0x000000010a047890 */ /* 0x000fe4000fffe0ff */
[----:B------:R-:W-:Y:S02]  /*3740*/  UIADD3 UR25, UPT, UPT, UR5, 0x28, URZ ;  /* 0x0000002805197890 */ /* 0x000fe4000fffe0ff */
[----:B------:R-:W-:Y:S01]  /*3750*/  UISETP.NE.AND UP1, UPT, UR4, 0x5, UPT ;  /* 0x000000050400788c */ /* 0x000fe2000bf25270 */
[----:B------:R-:W-:Y:S01]  /*3760*/  PLOP3.LUT P0, PT, PT, PT, UP0, 0x80, 0x8 ;  /* 0x000000000008781c */ /* 0x000fe20003f0f008 */
[----:B------:R-:W-:Y:S02]  /*3770*/  UIADD3 UR22, UPT, UPT, UR22, -0x1, URZ ;  /* 0xffffffff16167890 */ /* 0x000fe4000fffe0ff */
[----:B------:R-:W-:Y:S02]  /*3780*/  USEL UR6, URZ, 0x1, UP1 ;  /* 0x00000001ff067887 */ /* 0x000fe40008800000 */
[----:B------:R-:W-:Y:S01]  /*3790*/  USEL UR24, UR4, URZ, UP1 ;  /* 0x000000ff04187287 */ /* 0x000fe20008800000 */
[----:B------:R-:W-:Y:S01]  /*37a0*/  UMOV UR7, 0x40004040 ;  /* 0x4000404000077882 */ /* 0x000fe20000000000 */
[----:B------:R-:W-:Y:S02]  /*37b0*/  UMOV UR5, 0x40004040 ;  /* 0x4000404000057882 */ /* 0x000fe40000000000 */
[----:B------:R-:W-:Y:S01]  /*37c0*/  @UP0 ULEA UR4, UR24, UR26, 0x3 ;  /* 0x0000001a18040291 */ /* 0x000fe2000f8e18ff */
[----:B------:R-:W-:Y:S01]  /*37d0*/  LOP3.LUT R8, R8, UR6, RZ, 0x3c, !PT ;  /* 0x0000000608087c12 */ /* 0x000fe2000f8e3cff */
[----:B------:R-:W-:Y:S01]  /*37e0*/  ULEA UR6, UR10, UR29, 0xb ;  /* 0x0000001d0a067291 */ /* 0x000fe2000f8e58ff */
[----:B------:R-:W-:Y:S02]  /*37f0*/  UMOV UR21, 0x40004040 ;  /* 0x4000404000157882 */ /* 0x000fe40000000000 */
[----:B-1----:R-:W-:Y:S01]  /*3800*/  @P0 SHF.L.U32 R0, R8, 0x1f, RZ ;  /* 0x0000001f08000819 */ /* 0x002fe200000006ff */
[----:B------:R-:W-:Y:S02]  /*3810*/  UIADD3 UR20, UPT, UPT, UR6, 0x2, URZ ;  /* 0x0000000206147890 */ /* 0x000fe4000fffe0ff */
[----:B------:R-:W-:Y:S01]  /*3820*/  UIADD3 UR16, UPT, UPT, UR6, 0x4, URZ ;  /* 0x0000000406107890 */ /* 0x000fe2000fffe0ff */
[----:B------:R2:W3:Y:S01]  /*3830*/  @P0 SYNCS.PHASECHK.TRANS64.TRYWAIT P2, [UR4], R0 ;  /* 0x00000000ff0005a7 */ /* 0x0004e20008041104 */
[----:B------:R-:W-:Y:S02]  /*3840*/  ULEA UR4, UR10, UR28, 0x9 ;  /* 0x0000001c0a047291 */ /* 0x000fe4000f8e48ff */
[----:B------:R-:W-:Y:S02]  /*3850*/  UIADD3 UR12, UPT, UPT, UR6, 0x6, URZ ;  /* 0x00000006060c7890 */ /* 0x000fe4000fffe0ff */
[----:B------:R-:W-:Y:S02]  /*3860*/  UIADD3 UR18, UPT, UPT, UR4, 0x2, URZ ;  /* 0x0000000204127890 */ /* 0x000fe4000fffe0ff */
[----:B------:R-:W-:Y:S02]  /*3870*/  UIADD3 UR14, UPT, UPT, UR4, 0x4, URZ ;  /* 0x00000004040e7890 */ /* 0x000fe4000fffe0ff */
[----:B------:R-:W-:Y:S01]  /*3880*/  UIADD3 UR8, UPT, UPT, UR4, 0x6, URZ ;  /* 0x0000000604087890 */ /* 0x000fe2000fffe0ff */
[----:B------:R2:W-:Y:S01]  /*3890*/  UTCIMMA gdesc[UR4], gdesc[UR6], tmem[UR11], tmem[UR38], idesc[UR39], UP2 ;  /* 0x00ff2606040075ea */ /* 0x0005e2000900010b */
[----:B------:R-:W-:Y:S01]  /*38a0*/  UPLOP3.LUT UP2, UPT, UPT, UPT, UPT, 0x80, 0x8 ;  /* 0x000000000008789c */ /* 0x000fe20003f4f070 */
[----:B------:R-:W-:Y:S01]  /*38b0*/  UMOV UR19, 0x40004040 ;  /* 0x4000404000137882 */ /* 0x000fe20000000000 */
[----:B------:R-:W-:Y:S01]  /*38c0*/  UMOV UR17, 0x40004040 ;  /* 0x4000404000117882 */ /* 0x000fe20000000000 */
[----:B------:R2:W-:Y:S01]  /*38d0*/  UTCIMMA gdesc[UR18], gdesc[UR20], tmem[UR11], tmem[UR36], idesc[UR37], UPT ;  /* 0x00ff2414120075ea */ /* 0x0005e2000b80010b */
[----:B------:R-:W-:Y:S01]  /*38e0*/  UMOV UR15, 0x40004040 ;  /* 0x40004040000f7882 */ /* 0x000fe20000000000 */
[----:B------:R-:W-:Y:S01]  /*38f0*/  UMOV UR13, 0x40004040 ;  /* 0x40004040000d7882 */ /* 0x000fe20000000000 */
[----:B------:R-:W-:Y:S01]  /*3900*/  UMOV UR9, 0x40004040 ;  /* 0x4000404000097882 */ /* 0x000fe20000000000 */
[----:B------:R2:W-:Y:S01]  /*3910*/  UTCIMMA gdesc[UR14], gdesc[UR16], tmem[UR11], tmem[UR34], idesc[UR35], UPT ;  /* 0x00ff22100e0075ea */ /* 0x0005e2000b80010b */
[----:B------:R2:W-:Y:S01]  /*3920*/  UTCIMMA gdesc[UR8], gdesc[UR12], tmem[UR11], tmem[UR32], idesc[UR33], UPT ;  /* 0x00ff200c080075ea */ /* 0x0005e2000b80010b */
[----:B------:R2:W-:Y:S01]  /*3930*/  UTCBAR.MULTICAST [UR25], URZ, UR27 ;  /* 0x000000ff190073e9 */ /* 0x0005e2000800081b */
[----:B------:R-:W-:Y:S01]  /*3940*/  UMOV UR10, UR24 ;  /* 0x00000018000a7c82 */ /* 0x000fe20008000000 */
[----:B------:R-:W-:Y:S05]  /*3950*/  BRA.U UP3, `(.L_x_66) ;  /* 0xfffffffd03507547 */ /* 0x000fea000b83ffff */
.L_x_63:
[----:B--2---:R-:W-:Y:S01]  /*3960*/  UIADD3 UR4, UPT, UPT, UR30, 0x1, URZ ;  /* 0x000000011e047890 */ /* 0x004fe2000fffe0ff */
[C---:B------:R-:W-:Y:S01]  /*3970*/  ISETP.NE.AND P0, PT, R10.reuse, 0x2, PT ;  /* 0x000000020a00780c */ /* 0x040fe20003f05270 */
[----:B------:R-:W-:Y:S02]  /*3980*/  UIADD3 UR5, UPT, UPT, UR31, 0xc0, URZ ;  /* 0x000000c01f057890 */ /* 0x000fe4000fffe0ff */
[----:B------:R-:W-:Y:S01]  /*3990*/  UISETP.NE.AND UP0, UPT, UR4, 0x4, UPT ;  /* 0x000000040400788c */ /* 0x000fe2000bf05270 */
[----:B-1----:R-:W-:Y:S02]  /*39a0*/  SEL R0, RZ, 0x1, P0 ;  /* 0x00000001ff007807 */ /* 0x002fe40000000000 */
[----:B------:R-:W-:Y:S01]  /*39b0*/  SEL R10, R10, RZ, P0 ;  /* 0x000000ff0a0a7207 */ /* 0x000fe20000000000 */
[----:B------:R-:W-:Y:S01]  /*39c0*/  USEL UR6, URZ, 0x1, UP0 ;  /* 0x00000001ff067887 */ /* 0x000fe20008000000 */
[----:B------:R-:W-:Y:S01]  /*39d0*/  LOP3.LUT R9, R9, R0, RZ, 0x3c, !PT ;  /* 0x0000000009097212 */ /* 0x000fe200078e3cff */
[----:B------:R-:W-:Y:S01]  /*39e0*/  USEL UR30, UR4, URZ, UP0 ;  /* 0x000000ff041e7287 */ /* 0x000fe20008000000 */
[----:B------:R1:W-:Y:S03]  /*39f0*/  UTCBAR [UR5], URZ ;  /* 0x000000ff050073e9 */ /* 0x0003e600080000ff */
[----:B------:R-:W-:Y:S01]  /*3a00*/  LOP3.LUT R11, R11, UR6, RZ, 0x3c, !PT ;  /* 0x000000060b0b7c12 */ /* 0x000fe2000f8e3cff */
[----:B------:R-:W-:Y:S07]  /*3a10*/  @P1 BRA `(.L_x_67) ;  /* 0xfffffff800881947 */ /* 0x000fee000383ffff */
[----:B------:R-:W2:Y:S01]  /*3a20*/  S2UR UR8, SR_CgaCtaId ;  /* 0x00000000000879c3 */ /* 0x000ea20000008800 */
[----:B------:R-:W-:Y:S01]  /*3a30*/  ELECT P0, URZ, PT ;  /* 0x0000000000ff782f */ /* 0x000fe20003800000 */
[----:B------:R-:W-:Y:S01]  /*3a40*/  IMAD.MOV.U32 R0, RZ, RZ, 0x1 ;  /* 0x00000001ff007424 */ /* 0x000fe200078e00ff */
[----:B------:R-:W-:Y:S01]  /*3a50*/  UIADD3 UR26, UPT, UPT, UR26, 0xe0, URZ ;  /* 0x000000e01a1a7890 */ /* 0x000fe2000fffe0ff */
[----:B------:R-:W-:Y:S01]  /*3a60*/  SHF.L.U32 R2, R11, 0x1f, RZ ;  /* 0x0000001f0b027819 */ /* 0x000fe200000006ff */
[----:B------:R-:W-:-:S03]  /*3a70*/  UMOV UR4, 0x40 ;  /* 0x0000004000047882 */ /* 0x000fc60000000000 */
[----:B------:R-:W-:Y:S01]  /*3a80*/  UVIRTCOUNT.DEALLOC.SMPOOL 0x80 ;  /* 0x000000800000784c */ /* 0x000fe20000000000 */
[----:B--2---:R-:W-:Y:S02]  /*3a90*/  ULEA UR8, UR8, UR4, 0x18 ;  /* 0x0000000408087291 */ /* 0x004fe4000f8ec0ff */
[----:B------:R-:W-:-:S07]  /*3aa0*/  ULEA UR4, UR30, UR26, 0x3 ;  /* 0x0000001a1e047291 */ /* 0x000fce000f8e18ff */
[----:B------:R2:W-:Y:S02]  /*3ab0*/  @P0 STS.U8 [UR8+0x1c], R0 ;  /* 0x00001c00ff000988 */ /* 0x0005e40008000008 */
[----:B------:R-:W4:Y:S02]  /*3ac0*/  SYNCS.PHASECHK.TRANS64.TRYWAIT P0, [UR4], R2 ;  /* 0x00000002ff0075a7 */ /* 0x000f240008001104 */
[----:B--2-4-:R-:W-:Y:S05]  /*3ad0*/  @!P0 BRA `(.L_x_68) ;  /* 0x0000006000a48947 */ /* 0x014fea0003800000 */
.L_x_155:
[----:B------:R-:W-:-:S04]  /*3ae0*/  UIADD3 UR4, UPT, UPT, UR30, 0x1, URZ ;  /* 0x000000011e047890 */ /* 0x000fc8000fffe0ff */
[----:B------:R-:W-:-:S04]  /*3af0*/  UISETP.NE.AND UP0, UPT, UR4, 0x4, UPT ;  /* 0x000000040400788c */ /* 0x000fc8000bf05270 */
[----:B------:R-:W-:Y:S02]  /*3b00*/  USEL UR6, URZ, 0x1, UP0 ;  /* 0x00000001ff067887 */ /* 0x000fe40008000000 */
[----:B------:R-:W-:-:S04]  /*3b10*/  USEL UR4, UR4, URZ, UP0 ;  /* 0x000000ff04047287 */ /* 0x000fc80008000000 */
[----:B-1----:R-:W-:Y:S01]  /*3b20*/  ULEA UR5, UR4, UR26, 0x3 ;  /* 0x0000001a04057291 */ /* 0x002fe2000f8e18ff */
[----:B--2---:R-:W-:-:S04]  /*3b30*/  LOP3.LUT R2, R11, UR6, RZ, 0x3c, !PT ;  /* 0x000000060b027c12 */ /* 0x004fc8000f8e3cff */
[----:B------:R-:W-:-:S04]  /*3b40*/  SHF.L.U32 R3, R2, 0x1f, RZ ;  /* 0x0000001f02037819 */ /* 0x000fc800000006ff */
[----:B------:R-:W1:Y:S02]  /*3b50*/  SYNCS.PHASECHK.TRANS64.TRYWAIT P0, [UR5], R3 ;  /* 0x00000003ff0075a7 */ /* 0x000e640008001105 */
[----:B-1----:R-:W-:Y:S05]  /*3b60*/  @!P0 BRA `(.L_x_69) ;  /* 0x0000006000988947 */ /* 0x002fea0003800000 */
.L_x_157:
        /* <DEDUP_REMOVED lines=9> */
.L_x_159:
[----:B------:R-:W-:-:S04]  /*3c00*/  UIADD3 UR4, UPT, UPT, UR4, 0x1, URZ ;  /* 0x0000000104047890 */ /* 0x000fc8000fffe0ff */
[----:B------:R-:W-:-:S04]  /*3c10*/  UISETP.NE.AND UP0, UPT, UR4, 0x4, UPT ;  /* 0x000000040400788c */ /* 0x000fc8000bf05270 */
[----:B------:R-:W-:Y:S02]  /*3c20*/  USEL UR5, URZ, 0x1, UP0 ;  /* 0x00000001ff057887 */ /* 0x000fe40008000000 */
[----:B------:R-:W-:-:S04]  /*3c30*/  USEL UR4, UR4, URZ, UP0 ;  /* 0x000000ff04047287 */ /* 0x000fc80008000000 */
[----:B------:R-:W-:Y:S01]  /*3c40*/  ULEA UR4, UR4, UR26, 0x3 ;  /* 0x0000001a04047291 */ /* 0x000fe2000f8e18ff */
[----:B------:R-:W-:-:S04]  /*3c50*/  LOP3.LUT R2, R2, UR5, RZ, 0x3c, !PT ;  /* 0x0000000502027c12 */ /* 0x000fc8000f8e3cff */
[----:B------:R-:W-:-:S04]  /*3c60*/  SHF.L.U32 R2, R2, 0x1f, RZ ;  /* 0x0000001f02027819 */ /* 0x000fc800000006ff */
[----:B------:R-:W2:Y:S02]  /*3c70*/  SYNCS.PHASECHK.TRANS64.TRYWAIT P0, [UR4], R2 ;  /* 0x00000002ff0075a7 */ /* 0x000ea40008001104 */
[----:B--2---:R-:W-:Y:S05]  /*3c80*/  @!P0 BRA `(.L_x_71) ;  /* 0x0000006000808947 */ /* 0x004fea0003800000 */
.L_x_161:
[----:B------:R-:W-:Y:S01]  /*3c90*/  NOP ;  /* 0x0000000000007918 */ /* 0x000fe20000000000 */
[----:B-1----:R-:W1:Y:S01]  /*3ca0*/  LDS R0, [UR8+0x14] ;  /* 0x00001408ff007984 */ /* 0x002e620008000800 */
[----:B------:R-:W-:Y:S01]  /*3cb0*/  ULOP3.LUT UR4, UR42, 0xffff, URZ, 0xc0, !UPT ;  /* 0x0000ffff2a047892 */ /* 0x000fe2000f8ec0ff */
[----:B------:R-:W-:Y:S01]  /*3cc0*/  UMOV UR5, 0xffff ;  /* 0x0000ffff00057882 */ /* 0x000fe20000000000 */
[----:B------:R-:W-:Y:S02]  /*3cd0*/  UMOV UR6, 0x1 ;  /* 0x0000000100067882 */ /* 0x000fe40000000000 */
[----:B------:R-:W-:-:S04]  /*3ce0*/  USHF.R.U32.HI UR4, URZ, 0x5, UR4 ;  /* 0x00000005ff047899 */ /* 0x000fc80008011604 */
[----:B------:R-:W-:Y:S02]  /*3cf0*/  USHF.L.U32 UR5, UR5, UR4, URZ ;  /* 0x0000000405057299 */ /* 0x000fe400080006ff */
[----:B------:R-:W-:-:S04]  /*3d00*/  USHF.L.U32 UR4, UR6, UR4, URZ ;  /* 0x0000000406047299 */ /* 0x000fc800080006ff */
[----:B-1----:R-:W-:-:S04]  /*3d10*/  LOP3.LUT R0, R0, UR5, RZ, 0xc0, !PT ;  /* 0x0000000500007c12 */ /* 0x002fc8000f8ec0ff */
[----:B------:R-:W-:-:S13]  /*3d20*/  ISETP.NE.AND P0, PT, R0, UR5, PT ;  /* 0x0000000500007c0c */ /* 0x000fda000bf05270 */
[----:B------:R-:W-:Y:S05]  /*3d30*/  @P0 BRA `(.L_x_72) ;  /* 0x0000000000580947 */ /* 0x000fea0003800000 */
[----:B------:R-:W1:Y:S02]  /*3d40*/  LDS R0, [UR8+0x18] ;  /* 0x00001808ff007984 */ /* 0x000e640008000800 */
[----:B-1----:R-:W-:-:S04]  /*3d50*/  LOP3.LUT R0, R0, UR4, RZ, 0xc0, !PT ;  /* 0x0000000400007c12 */ /* 0x002fc8000f8ec0ff */
[----:B------:R-:W-:-:S13]  /*3d60*/  ISETP.NE.AND P0, PT, R0, UR4, PT ;  /* 0x0000000400007c0c */ /* 0x000fda000bf05270 */
[----:B------:R-:W-:Y:S05]  /*3d70*/  @P0 BRA `(.L_x_73) ;  /* 0x00000000003c0947 */ /* 0x000fea0003800000 */
[----:B------:R-:W1:Y:S01]  /*3d80*/  S2R R2, SR_LANEID ;  /* 0x0000000000027919 */ /* 0x000e620000000000 */
[----:B------:R-:W-:-:S06]  /*3d90*/  ULOP3.LUT UR5, URZ, UR5, URZ, 0x33, !UPT ;  /* 0x00000005ff057292 */ /* 0x000fcc000f8e33ff */
[----:B------:R-:W-:-:S04]  /*3da0*/  IMAD.U32 R0, RZ, RZ, UR5 ;  /* 0x00000005ff007e24 */ /* 0x000fc8000f8e00ff */
[----:B------:R2:W4:Y:S02]  /*3db0*/  REDUX UR7, R0 ;  /* 0x00000000000773c4 */ /* 0x0005240000000000 */
[----:B------:R1:W-:Y:S01]  /*3dc0*/  UTCATOMSWS.AND URZ, UR5 ;  /* 0x0000000500ff79e3 */ /* 0x0003e20008000000 */
[----:B--2---:R-:W-:Y:S01]  /*3dd0*/  LOP3.LUT R0, RZ, UR4, RZ, 0x33, !PT ;  /* 0x00000004ff007c12 */ /* 0x004fe2000f8e33ff */
[----:B------:R-:W-:Y:S02]  /*3de0*/  VOTEU.ANY UR4, UPT, PT ;  /* 0x0000000000047886 */ /* 0x000fe400038e0100 */
[----:B------:R-:W-:Y:S02]  /*3df0*/  UFLO.U32 UR4, UR4 ;  /* 0x00000004000472bd */ /* 0x000fe400080e0000 */
[----:B------:R-:W2:Y:S04]  /*3e00*/  REDUX UR6, R0 ;  /* 0x00000000000673c4 */ /* 0x000ea80000000000 */
[----:B-1----:R-:W-:-:S02]  /*3e10*/  ISETP.EQ.U32.AND P0, PT, R2, UR4, PT ;  /* 0x0000000402007c0c */ /* 0x002fc4000bf02070 */
[----:B----4-:R-:W-:-:S11]  /*3e20*/  MOV R2, UR7 ;  /* 0x0000000700027c02 */ /* 0x010fd60008000f00 */
[----:B------:R1:W-:Y:S01]  /*3e30*/  @P0 ATOMS.AND RZ, [UR8+0x14], R2 ;  /* 0x00001402ffff098c */ /* 0x0003e2000a800008 */
[----:B--2---:R-:W-:-:S05]  /*3e40*/  IMAD.U32 R0, RZ, RZ, UR6 ;  /* 0x00000006ff007e24 */ /* 0x004fca000f8e00ff */
[----:B------:R1:W-:Y:S01]  /*3e50*/  @P0 ATOMS.AND RZ, [UR8+0x18], R0 ;  /* 0x00001800ffff098c */ /* 0x0003e2000a800008 */
[----:B------:R-:W-:Y:S05]  /*3e60*/  BRA `(.L_x_74) ;  /* 0x0000000000147947 */ /* 0x000fea0003800000 */
.L_x_73:
[----:B------:R-:W-:Y:S02]  /*3e70*/  MOV R2, 0x3e90 ;  /* 0x00003e9000027802 */ /* 0x000fe40000000f00 */
[----:B---3-5:R-:W-:Y:S05]  /*3e80*/  CALL.REL.NOINC `($__internal_0_$__cuda_sm10x_tcgen05_guardrail_trap_col_being_dealloced_not_returned_by_alloc) ;  /* 0x0000006400647944 */ /* 0x028fea0003c00000 */
[----:B------:R-:W-:Y:S05]  /*3e90*/  BRA `(.L_x_74) ;  /* 0x0000000000087947 */ /* 0x000fea0003800000 */
.L_x_72:
[----:B------:R-:W-:Y:S02]  /*3ea0*/  MOV R2, 0x3ec0 ;  /* 0x00003ec000027802 */ /* 0x000fe40000000f00 */
[----:B---3-5:R-:W-:Y:S05]  /*3eb0*/  CALL.REL.NOINC `($__internal_2_$__cuda_sm10x_tcgen05_guardrail_trap_unallocated_columns_being_dealloced) ;  /* 0x0000006400707944 */ /* 0x028fea0003c00000 */
.L_x_74:
[----:B------:R-:W-:Y:S01]  /*3ec0*/  NOP ;  /* 0x0000000000007918 */ /* 0x000fe20000000000 */
[----:B------:R-:W-:Y:S05]  /*3ed0*/  EXIT ;  /* 0x000000000000794d */ /* 0x000fea0003800000 */
.L_x_56:
[----:B------:R-:W-:-:S09]  /*3ee0*/  UISETP.NE.OR UP0, UPT, UR17, 0x3, !UP3 ;  /* 0x000000031100788c */ /* 0x000fd2000df05670 */
[----:B------:R-:W-:Y:S05]  /*3ef0*/  BRA.U UP0, `(.L_x_75) ;  /* 0x0000001100587547 */ /* 0x000fea000b800000 */
[----:B------:R-:W1:Y:S01]  /*3f00*/  LDCU UR31, c[0x0][0x370] ;  /* 0x00006e00ff1f77ac */ /* 0x000e620008000800 */
[----:B------:R-:W2:Y:S01]  /*3f10*/  LDC.64 R16, c[0x0][0x348] ;  /* 0x0000d200ff107b82 */ /* 0x000ea20000000a00 */
[----:B------:R-:W-:Y:S02]  /*3f20*/  HFMA2 R13, -RZ, RZ, 0, 0 ;  /* 0x00000000ff0d7431 */ /* 0x000fe400000001ff */
[----:B------:R-:W-:Y:S01]  /*3f30*/  IMAD.MOV.U32 R15, RZ, RZ, 0x1 ;  /* 0x00000001ff0f7424 */ /* 0x000fe200078e00ff */
[----:B------:R-:W1:Y:S01]  /*3f40*/  LDCU.128 UR48, c[0x0][0xb10] ;  /* 0x00016200ff3077ac */ /* 0x000e620008000c00 */
[----:B------:R-:W-:Y:S01]  /*3f50*/  IMAD.MOV.U32 R14, RZ, RZ, RZ ;  /* 0x000000ffff0e7224 */ /* 0x000fe200078e00ff */
[----:B------:R-:W-:Y:S01]  /*3f60*/  MOV R7, 0x1000 ;  /* 0x0000100000077802 */ /* 0x000fe20000000f00 */
[----:B------:R-:W3:Y:S01]  /*3f70*/  LDCU UR30, c[0x0][0x374] ;  /* 0x00006e80ff1e77ac */ /* 0x000ee20008000800 */
[----:B------:R-:W4:Y:S01]  /*3f80*/  LDC.64 R2, c[0x0][0x888] ;  /* 0x00022200ff027b82 */ /* 0x000f220000000a00 */
[----:B------:R-:W3:Y:S01]  /*3f90*/  LDCU UR15, c[0x0][0xb0c] ;  /* 0x00016180ff0f77ac */ /* 0x000ee20008000800 */
[----:B------:R-:W2:Y:S06]  /*3fa0*/  LDCU UR40, c[0x0][0xb20] ;  /* 0x00016400ff2877ac */ /* 0x000eac0008000800 */
[----:B------:R-:W4:Y:S01]  /*3fb0*/  LDC.64 R4, c[0x0][0x890] ;  /* 0x00022400ff047b82 */ /* 0x000f220000000a00 */
[----:B------:R-:W2:Y:S01]  /*3fc0*/  LDCU UR4, c[0x0][0xb30] ;  /* 0x00016600ff0477ac */ /* 0x000ea20008000800 */
[----:B------:R-:W-:Y:S01]  /*3fd0*/  UMOV UR21, 0x400 ;  /* 0x0000040000157882 */ /* 0x000fe20000000000 */
[----:B-1----:R-:W-:-:S02]  /*3fe0*/  UIMAD.WIDE.U32 UR6, UR31, UR48, URZ ;  /* 0x000000301f0672a5 */ /* 0x002fc4000f8e00ff */
[----:B---3--:R-:W-:Y:S02]  /*3ff0*/  UIMAD.WIDE.U32 UR8, UR30, UR51, URZ ;  /* 0x000000331e0872a5 */ /* 0x008fe4000f8e00ff */
[----:B------:R-:W-:Y:S02]  /*4000*/  ULEA UR21, UR45, UR21, 0x18 ;  /* 0x000000152d157291 */ /* 0x000fe4000f8ec0ff */
[----:B------:R-:W-:Y:S02]  /*4010*/  UPLOP3.LUT UP3, UPT, UPT, UPT, UPT, 0x40, 0x4 ;  /* 0x000000000004789c */ /* 0x000fe40003f6e870 */
[----:B------:R-:W-:Y:S01]  /*4020*/  UIADD3 UR37, UPT, UPT, UR21, 0x68, URZ ;  /* 0x0000006815257890 */ /* 0x000fe2000fffe0ff */
[----:B------:R-:W-:Y:S01]  /*4030*/  UMOV UR6, UR7 ;  /* 0x0000000700067c82 */ /* 0x000fe20008000000 */
[----:B------:R-:W-:Y:S01]  /*4040*/  UMOV UR38, UR9 ;  /* 0x0000000900267c82 */ /* 0x000fe20008000000 */
[----:B------:R-:W-:Y:S02]  /*4050*/  UISETP.GE.AND UP0, UPT, UR42, 0x1, UPT ;  /* 0x000000012a00788c */ /* 0x000fe4000bf06270 */
[----:B------:R-:W-:Y:S01]  /*4060*/  UISETP.NE.AND UP4, UPT, UR42, 0x1, UPT ;  /* 0x000000012a00788c */ /* 0x000fe2000bf85270 */
[----:B------:R-:W1:Y:S01]  /*4070*/  LDCU.64 UR22, c[0x0][0xb28] ;  /* 0x00016500ff1677ac */ /* 0x000e620008000a00 */
[----:B------:R-:W-:-:S02]  /*4080*/  UISETP.NE.AND UP6, UPT, UR15, 0x1, UPT ;  /* 0x000000010f00788c */ /* 0x000fc4000bfc5270 */
[----:B------:R-:W-:Y:S02]  /*4090*/  UISETP.NE.AND UP5, UPT, UR50, 0x1, UPT ;  /* 0x000000013200788c */ /* 0x000fe4000bfa5270 */
[----:B------:R-:W-:Y:S02]  /*40a0*/  UIADD3 UR33, UPT, UPT, UR21, 0x50, URZ ;  /* 0x0000005015217890 */ /* 0x000fe4000fffe0ff */
[----:B------:R-:W-:Y:S02]  /*40b0*/  UIADD3 UR25, UPT, UPT, UR21, 0x58, URZ ;  /* 0x0000005815197890 */ /* 0x000fe4000fffe0ff */
[----:B------:R-:W-:Y:S02]  /*40c0*/  UIADD3 UR17, UPT, UPT, UR21, 0x60, URZ ;  /* 0x0000006015117890 */ /* 0x000fe4000fffe0ff */
[----:B------:R-:W-:Y:S02]  /*40d0*/  UPRMT UR37, UR45, 0x654, UR37 ;  /* 0x000006542d257896 */ /* 0x000fe40008000025 */
[----:B------:R-:W-:-:S02]  /*40e0*/  USHF.R.U32.HI UR39, URZ, UR49, UR6 ;  /* 0x00000031ff277299 */ /* 0x000fc40008011606 */
[----:B--2---:R-:W-:Y:S02]  /*40f0*/  USHF.R.U32.HI UR38, URZ, UR40, UR38 ;  /* 0x00000028ff267299 */ /* 0x004fe40008011626 */
[----:B------:R-:W-:-:S11]  /*4100*/  UISETP.NE.AND UP2, UPT, UR4, 0x1, UPT ;  /* 0x000000010400788c */ /* 0x000fd6000bf45270 */
.L_x_86:
[C---:B------:R-:W-:Y:S02]  /*4110*/  LEA R12, R14.reuse, UR21, 0x3 ;  /* 0x000000150e0c7c11 */ /* 0x040fe4000f8e18ff */
[----:B------:R-:W-:Y:S02]  /*4120*/  SHF.L.U32 R0, R13, 0x1f, RZ ;  /* 0x0000001f0d007819 */ /* 0x000fe400000006ff */
[----:B------:R-:W-:Y:S02]  /*4130*/  LEA R8, R14, UR21, 0x4 ;  /* 0x000000150e087c11 */ /* 0x000fe4000f8e20ff */
[----:B--2---:R-:W2:Y:S02]  /*4140*/  SYNCS.PHASECHK.TRANS64.TRYWAIT P0, [R12+URZ+0xa0], R0 ;  /* 0x0000a0000c0075a7 */ /* 0x004ea400080011ff */
[----:B--2---:R-:W-:Y:S05]  /*4150*/  @!P0 BRA `(.L_x_76) ;  /* 0x0000005c00648947 */ /* 0x004fea0003800000 */
.L_x_162:
[----:B------:R-:W3:Y:S01]  /*4160*/  LDS.128 R8, [R8+0x130] ;  /* 0x0001300008087984 */ /* 0x000ee20000000c00 */
[----:B------:R-:W-:Y:S01]  /*4170*/  UISETP.GE.AND UP0, UPT, UR42, 0x1, UPT ;  /* 0x000000012a00788c */ /* 0x000fe2000bf06270 */
[----:B------:R-:W-:Y:S01]  /*4180*/  @!PT LDS RZ, [RZ] ;  /* 0x00000000fffff984 */ /* 0x000fe20000000800 */
[----:B------:R-:W-:Y:S01]  /*4190*/  @!PT LDS RZ, [RZ] ;  /* 0x00000000fffff984 */ /* 0x000fe20000000800 */
[----:B------:R-:W-:Y:S01]  /*41a0*/  @!PT LDS RZ, [RZ] ;  /* 0x00000000fffff984 */ /* 0x000fe20000000800 */
[----:B------:R-:W-:Y:S01]  /*41b0*/  @!PT LDS RZ, [RZ] ;  /* 0x00000000fffff984 */ /* 0x000fe20000000800 */
[----:B------:R1:W-:Y:S06]  /*41c0*/  MEMBAR.ALL.CTA ;  /* 0x0000000000007992 */ /* 0x0003ec0000008000 */
[----:B-1----:R-:W1:Y:S01]  /*41d0*/  FENCE.VIEW.ASYNC.S ;  /* 0x00000000000073c6 */ /* 0x002e620000000000 */
[----:B---3--:R-:W-:Y:S11]  /*41e0*/  LOP3.LUT P0, RZ, R10, 0x1, RZ, 0xc0, !PT ;  /* 0x000000010aff7812 */ /* 0x008ff6000780c0ff */
[----:B------:R-:W-:Y:S02]  /*41f0*/  @!UPT UIADD3 URZ, UPT, UPT, URZ, URZ, URZ ;  /* 0x000000fffffff290 */ /* 0x000fe4000fffe0ff */
[----:B-1----:R-:W-:Y:S01]  /*4200*/  VOTEU.ANY UP1, P0 ;  /* 0x0000000000ff7886 */ /* 0x002fe20000020100 */
[----:B------:R-:W-:Y:S11]  /*4210*/  PLOP3.LUT P0, PT, PT, PT, UP1, 0x80, 0x8 ;  /* 0x000000000008781c */ /* 0x000ff60003f0f018 */
[----:B------:R-:W-:Y:S02]  /*4220*/  @!UPT UIADD3 URZ, UPT, UPT, URZ, URZ, URZ ;  /* 0x000000fffffff290 */ /* 0x000fe4000fffe0ff */
[----:B--2---:R-:W-:Y:S02]  /*4230*/  @P0 SHF.R.U32.HI R0, RZ, 0x10, R9 ;  /* 0x00000010ff000819 */ /* 0x004fe40000011609 */
[----:B------:R-:W-:Y:S02]  /*4240*/  @P0 MOV R6, R8 ;  /* 0x0000000800060202 */ /* 0x000fe40000000f00 */
[----:B------:R-:W-:Y:S01]  /*4250*/  @P0 R2UR UR4, R0 ;  /* 0x00000000000402ca */ /* 0x000fe200000e0000 */
[----:B------:R-:W-:Y:S01]  /*4260*/  VIADD R0, R12, 0xb0 ;  /* 0x000000b00c007836 */ /* 0x000fe20000000000 */
[----:B------:R-:W-:Y:S02]  /*4270*/  @P0 LOP3.LUT R8, R9, 0xffff, RZ, 0xc0, !PT ;  /* 0x0000ffff09080812 */ /* 0x000fe400078ec0ff */
[----:B------:R-:W-:Y:S02]  /*4280*/  @P0 R2UR UR6, R6 ;  /* 0x00000000060602ca */ /* 0x000fe400000e0000 */
[----:B------:R-:W-:Y:S02]  /*4290*/  PRMT R0, RZ, 0x654, R0 ;  /* 0x00000654ff007816 */ /* 0x000fe40000000000 */
[----:B------:R-:W-:Y:S02]  /*42a0*/  @P0 R2UR UR5, R8 ;  /* 0x00000000080502ca */ /* 0x000fe400000e0000 */
[----:B------:R1:W-:Y:S03]  /*42b0*/  SYNCS.ARRIVE.TRANS64.RED.A1T0 RZ, [R0+URZ], RZ ;  /* 0x000000ff00ff79a7 */ /* 0x0003e600081004ff */
[----:B------:R-:W-:Y:S04]  /*42c0*/  @UP1 UMOV UR29, UR4 ;  /* 0x00000004001d1c82 */ /* 0x000fe80008000000 */
[----:B------:R-:W-:Y:S04]  /*42d0*/  @UP1 UMOV UR14, UR6 ;  /* 0x00000006000e1c82 */ /* 0x000fe80008000000 */
[----:B------:R-:W-:Y:S01]  /*42e0*/  @UP1 UMOV UR13, UR5 ;  /* 0x00000005000d1c82 */ /* 0x000fe20008000000 */
[----:B------:R-:W-:Y:S05]  /*42f0*/  BRA.U !UP0, `(.L_x_77) ;  /* 0x0000000108a47547 */ /* 0x000fea000b800000 */
[----:B------:R-:W-:Y:S02]  /*4300*/  UIMAD.WIDE.U32 UR18, UR13, UR51, URZ ;  /* 0x000000330d1272a5 */ /* 0x000fe4000f8e00ff */
[----:B------:R-:W-:Y:S02]  /*4310*/  UIMAD.WIDE.U32 UR26, UR14, UR48, URZ ;  /* 0x000000300e1a72a5 */ /* 0x000fe4000f8e00ff */
[----:B------:R-:W-:Y:S02]  /*4320*/  USEL UR4, UR30, UR38, !UP5 ;  /* 0x000000261e047287 */ /* 0x000fe4000e800000 */
[----:B------:R-:W-:Y:S02]  /*4330*/  USEL UR7, UR31, UR39, !UP6 ;  /* 0x000000271f077287 */ /* 0x000fe4000f000000 */
[----:B------:R-:W-:Y:S02]  /*4340*/  UIMAD.WIDE.U32 UR8, UR4, UR22, URZ ;  /* 0x00000016040872a5 */ /* 0x000fe4000f8e00ff */
[----:B------:R-:W-:Y:S01]  /*4350*/  UIMAD.WIDE.U32 UR10, UR7, UR22, URZ ;  /* 0x00000016070a72a5 */ /* 0x000fe2000f8e00ff */
[----:B------:R-:W-:Y:S02]  /*4360*/  UMOV UR5, UR19 ;  /* 0x0000001300057c82 */ /* 0x000fe40008000000 */
[----:B------:R-:W-:Y:S03]  /*4370*/  USHF.R.U32.HI UR6, URZ, UR40, UR5 ;  /* 0x00000028ff067299 */ /* 0x000fe60008011605 */
[----:B------:R-:W-:Y:S01]  /*4380*/  UMOV UR5, UR27 ;  /* 0x0000001b00057c82 */ /* 0x000fe20008000000 */
[----:B------:R-:W-:Y:S02]  /*4390*/  USEL UR6, UR13, UR6, !UP5 ;  /* 0x000000060d067287 */ /* 0x000fe4000e800000 */
[----:B------:R-:W-:Y:S03]  /*43a0*/  USHF.R.U32.HI UR12, URZ, UR49, UR5 ;  /* 0x00000031ff0c7299 */ /* 0x000fe60008011605 */
[----:B------:R-:W-:Y:S02]  /*43b0*/  UMOV UR5, UR9 ;  /* 0x0000000900057c82 */ /* 0x000fe40008000000 */
[----:B------:R-:W-:Y:S03]  /*43c0*/  @UP4 USHF.R.U32.HI UR4, URZ, UR23, UR5 ;  /* 0x00000017ff044299 */ /* 0x000fe60008011605 */
[----:B------:R-:W-:Y:S01]  /*43d0*/  UMOV UR5, UR11 ;  /* 0x0000000b00057c82 */ /* 0x000fe20008000000 */
[----:B------:R-:W-:Y:S02]  /*43e0*/  UIMAD UR4, UR42, UR4, URZ ;  /* 0x000000042a0472a4 */ /* 0x000fe4000f8e02ff */
[----:B------:R-:W-:Y:S02]  /*43f0*/  @UP4 USHF.R.U32.HI UR7, URZ, UR23, UR5 ;  /* 0x00000017ff074299 */ /* 0x000fe40008011605 */
[----:B------:R-:W-:Y:S02]  /*4400*/  UIMAD.WIDE.U32 UR10, UR6, UR22, URZ ;  /* 0x00000016060a72a5 */ /* 0x000fe4000f8e00ff */
[----:B------:R-:W-:Y:S02]  /*4410*/  USEL UR5, UR14, UR12, !UP6 ;  /* 0x0000000c0e057287 */ /* 0x000fe4000f000000 */
[----:B------:R-:W-:Y:S02]  /*4420*/  UIMAD UR8, UR42, UR7, URZ ;  /* 0x000000072a0872a4 */ /* 0x000fe4000f8e02ff */
[----:B------:R-:W-:Y:S03]  /*4430*/  UISETP.GE.AND UP0, UPT, UR6, UR4, UPT ;  /* 0x000000040600728c */ /* 0x000fe6000bf06270 */
[----:B------:R-:W-:Y:S01]  /*4440*/  UMOV UR4, UR11 ;  /* 0x0000000b00047c82 */ /* 0x000fe20008000000 */
[----:B------:R-:W-:Y:S02]  /*4450*/  UISETP.GE.OR UP0, UPT, UR5, UR8, UP0 ;  /* 0x000000080500728c */ /* 0x000fe40008706670 */
[----:B------:R-:W-:Y:S02]  /*4460*/  USHF.R.U32.HI UR4, URZ, UR23, UR4 ;  /* 0x00000017ff047299 */ /* 0x000fe40008011604 */
[----:B------:R-:W-:Y:S02]  /*4470*/  UIMAD.WIDE.U32 UR8, UR5, UR22, URZ ;  /* 0x00000016050872a5 */ /* 0x000fe4000f8e00ff */
[----:B------:R-:W-:Y:S04]  /*4480*/  USEL UR10, UR6, UR4, !UP4 ;  /* 0x00000004060a7287 */ /* 0x000fe8000e000000 */
[----:B------:R-:W-:Y:S01]  /*4490*/  UIADD3 UR11, UPT, UPT, -UR10, URZ, URZ ;  /* 0x000000ff0a0b7290 */ /* 0x000fe2000fffe1ff */
[----:B------:R-:W-:Y:S02]  /*44a0*/  @!UP0 UMOV UR4, UR9 ;  /* 0x0000000900048c82 */ /* 0x000fe40008000000 */
[----:B------:R-:W-:Y:S02]  /*44b0*/  @!UP0 USHF.R.U32.HI UR4, URZ, UR23, UR4 ;  /* 0x00000017ff048299 */ /* 0x000fe40008011604 */
[----:B------:R-:W-:Y:S02]  /*44c0*/  UIMAD UR8, UR42, UR11, UR6 ;  /* 0x0000000b2a0872a4 */ /* 0x000fe4000f8e0206 */
[----:B------:R-:W-:Y:S04]  /*44d0*/  @!UP0 USEL UR4, UR5, UR4, !UP4 ;  /* 0x0000000405048287 */ /* 0x000fe8000e000000 */
[----:B------:R-:W-:Y:S02]  /*44e0*/  @!UP0 UIMAD UR8, UR7, UR8, UR4 ;  /* 0x00000008070882a4 */ /* 0x000fe4000f8e0204 */
[----:B------:R-:W-:Y:S02]  /*44f0*/  @!UP0 UIADD3 UR9, UPT, UPT, UR10, -UR4, URZ ;  /* 0x800000040a098290 */ /* 0x000fe4000fffe0ff */
[----:B------:R-:W-:Y:S02]  /*4500*/  UIADD3 UR4, UPT, UPT, -UR5, URZ, URZ ;  /* 0x000000ff05047290 */ /* 0x000fe4000fffe1ff */
[----:B------:R-:W-:Y:S02]  /*4510*/  UIADD3 UR7, UPT, UPT, -UR6, URZ, URZ ;  /* 0x000000ff06077290 */ /* 0x000fe4000fffe1ff */
[----:B------:R-:W-:Y:S02]  /*4520*/  @!UP0 UIMAD UR6, UR9, UR42, UR5 ;  /* 0x0000002a090682a4 */ /* 0x000fe4000f8e0205 */
[----:B------:R-:W-:Y:S02]  /*4530*/  UIMAD UR14, UR15, UR4, UR14 ;  /* 0x000000040f0e72a4 */ /* 0x000fe4000f8e020e */
[----:B------:R-:W-:Y:S01]  /*4540*/  UIMAD UR13, UR50, UR7, UR13 ;  /* 0x00000007320d72a4 */ /* 0x000fe2000f8e020d */
[----:B------:R-:W-:Y:S02]  /*4550*/  @!UP0 UMOV UR5, UR8 ;  /* 0x0000000800058c82 */ /* 0x000fe40008000000 */
[----:B------:R-:W-:Y:S02]  /*4560*/  UIMAD UR14, UR5, UR15, UR14 ;  /* 0x0000000f050e72a4 */ /* 0x000fe4000f8e020e */
[----:B------:R-:W-:Y:S11]  /*4570*/  UIMAD UR13, UR6, UR50, UR13 ;  /* 0x00000032060d72a4 */ /* 0x000ff6000f8e020d */
[----:B------:R-:W-:Y:S01]  /*4580*/  @!UPT UIADD3 URZ, UPT, UPT, URZ, URZ, URZ ;  /* 0x000000fffffff290 */ /* 0x000fe2000fffe0ff */
.L_x_77:
[----:B------:R-:W2:Y:S01]  /*4590*/  @!UP2 LDCU.128 UR8, c[0x0][0xb10] ;  /* 0x00016200ff08a7ac */ /* 0x000ea20008000c00 */
[C---:B----4-:R-:W-:Y:S02]  /*45a0*/  ISETP.NE.U32.AND P1, PT, R4.reuse, RZ, PT ;  /* 0x000000ff0400720c */ /* 0x050fe40003f25070 */
[----:B------:R-:W-:Y:S02]  /*45b0*/  ISETP.NE.U32.AND P0, PT, R4, RZ, PT ;  /* 0x000000ff0400720c */ /* 0x000fe40003f05070 */
[C---:B------:R-:W-:Y:S02]  /*45c0*/  ISETP.NE.AND.EX P1, PT, R5.reuse, RZ, PT, P1 ;  /* 0x000000ff0500720c */ /* 0x040fe40003f25310 */
[----:B------:R-:W-:Y:S01]  /*45d0*/  ISETP.NE.AND.EX P0, PT, R5, RZ, PT, P0 ;  /* 0x000000ff0500720c */ /* 0x000fe20003f05300 */
[----:B------:R-:W3:Y:S01]  /*45e0*/  @!UP2 LDCU UR5, c[0x0][0xb0c] ;  /* 0x00016180ff05a7ac */ /* 0x000ee20008000800 */
[----:B------:R-:W-:Y:S01]  /*45f0*/  SHF.L.U32 R9, R15, 0x1f, RZ ;  /* 0x0000001f0f097819 */ /* 0x000fe200000006ff */
[----:B------:R-:W-:Y:S02]  /*4600*/  USHF.L.U32 UR35, UR16, 0x6, URZ ;  /* 0x0000000610237899 */ /* 0x000fe400080006ff */
[----:B------:R-:W-:Y:S02]  /*4610*/  USHF.L.U32 UR34, UR20, 0x8, URZ ;  /* 0x0000000814227899 */ /* 0x000fe400080006ff */
[----:B--2---:R-:W-:Y:S07]  /*4620*/  UIMAD.WIDE.U32 UR6, UR14, UR8, URZ ;  /* 0x000000080e0672a5 */ /* 0x004fee000f8e00ff */
[----:B------:R-:W-:Y:S01]  /*4630*/  @!UP2 UMOV UR4, UR7 ;  /* 0x000000070004ac82 */ /* 0x000fe20008000000 */
[----:B---3--:R-:W-:Y:S02]  /*4640*/  @!UP2 UISETP.NE.AND UP0, UPT, UR5, 0x1, UPT ;  /* 0x000000010500a88c */ /* 0x008fe4000bf05270 */
[----:B------:R-:W-:Y:S02]  /*4650*/  @!UP2 USHF.R.U32.HI UR4, URZ, UR9, UR4 ;  /* 0x00000009ff04a299 */ /* 0x000fe40008011604 */
[----:B------:R-:W-:Y:S02]  /*4660*/  UIMAD.WIDE.U32 UR6, UR13, UR11, URZ ;  /* 0x0000000b0d0672a5 */ /* 0x000fe4000f8e00ff */
[----:B------:R-:W-:Y:S02]  /*4670*/  @!UP2 USEL UR8, UR14, UR4, !UP0 ;  /* 0x000000040e08a287 */ /* 0x000fe4000c000000 */
[----:B------:R-:W-:Y:S03]  /*4680*/  @!UP2 UISETP.NE.AND UP0, UPT, UR10, 0x1, UPT ;  /* 0x000000010a00a88c */ /* 0x000fe6000bf05270 */
[----:B------:R-:W-:Y:S02]  /*4690*/  @!UP2 UMOV UR6, UR7 ;  /* 0x000000070006ac82 */ /* 0x000fe40008000000 */
[----:B------:R-:W2:Y:S02]  /*46a0*/  @!UP2 LDCU UR4, c[0x0][0xb20] ;  /* 0x00016400ff04a7ac */ /* 0x000ea40008000800 */
[----:B--2---:R-:W-:Y:S04]  /*46b0*/  @!UP2 USHF.R.U32.HI UR6, URZ, UR4, UR6 ;  /* 0x00000004ff06a299 */ /* 0x004fe80008011606 */
[----:B------:R-:W-:Y:S04]  /*46c0*/  @!UP2 USEL UR6, UR13, UR6, !UP0 ;  /* 0x000000060d06a287 */ /* 0x000fe8000c000000 */
[----:B------:R-:W-:Y:S02]  /*46d0*/  @!UP2 UIADD3 UR4, UPT, UPT, -UR8, UR6, URZ ;  /* 0x000000060804a290 */ /* 0x000fe4000fffe1ff */
[----:B------:R-:W-:Y:S02]  /*46e0*/  @!UP2 UIADD3 UR6, UPT, UPT, UR8, -UR6, URZ ;  /* 0x800000060806a290 */ /* 0x000fe4000fffe0ff */
[----:B------:R-:W-:Y:S02]  /*46f0*/  @!UP2 UIMAD UR14, UR4, UR5, UR14 ;  /* 0x00000005040ea2a4 */ /* 0x000fe4000f8e020e */
[----:B------:R-:W-:Y:S01]  /*4700*/  @!UP2 UIMAD UR13, UR6, UR10, UR13 ;  /* 0x0000000a060da2a4 */ /* 0x000fe2000f8e020d */
[----:B------:R-:W-:Y:S11]  /*4710*/  BRA.U UP3, `(.L_x_78) ;  /* 0x0000000103107547 */ /* 0x000ff6000b800000 */
[----:B------:R-:W-:Y:S04]  /*4720*/  MOV R6, UR43 ;  /* 0x0000002b00067c02 */ /* 0x000fe80008000f00 */
[----:B------:R-:W-:Y:S04]  /*4730*/  SHF.L.U32 R6, R6, 0x1f, RZ ;  /* 0x0000001f06067819 */ /* 0x000fe800000006ff */
[----:B------:R-:W2:Y:S02]  /*4740*/  SYNCS.PHASECHK.TRANS64.TRYWAIT P2, [UR21+0x98], R6 ;  /* 0x00009806ff0075a7 */ /* 0x000ea40008041115 */
[----:B--2---:R-:W-:Y:S05]  /*4750*/  @!P2 BRA `(.L_x_79) ;  /* 0x0000005400f8a947 */ /* 0x004fea0003800000 */
.L_x_78:
[----:B------:R-:W-:Y:S05]  /*4760*/  @!P1 BRA `(.L_x_80) ;  /* 0x0000000000309947 */ /* 0x000fea0003800000 */
[----:B------:R-:W-:Y:S01]  /*4770*/  ISETP.NE.U32.AND P1, PT, R2, RZ, PT ;  /* 0x000000ff0200720c */ /* 0x000fe20003f25070 */
[----:B------:R-:W2:Y:S01]  /*4780*/  LDCU.64 UR4, c[0x0][0x358] ;  /* 0x00006b00ff0477ac */ /* 0x000ea20008000a00 */
[----:B------:R-:W-:Y:S02]  /*4790*/  IMAD.MOV.U32 R74, RZ, RZ, 0x1 ;  /* 0x00000001ff4a7424 */ /* 0x000fe400078e00ff */
[----:B------:R-:W-:Y:S11]  /*47a0*/  ISETP.NE.AND.EX P1, PT, R3, RZ, PT, P1 ;  /* 0x000000ff0300720c */ /* 0x000ff60003f25310 */
[----:B------:R-:W-:Y:S02]  /*47b0*/  @!UPT UIADD3 URZ, UPT, UPT, URZ, URZ, URZ ;  /* 0x000000fffffff290 */ /* 0x000fe4000fffe0ff */
[----:B------:R-:W3:Y:S01]  /*47c0*/  @P1 LDC.64 R10, c[0x0][0x888] ;  /* 0x00022200ff0a1b82 */ /* 0x000ee20000000a00 */
[----:B-1----:R-:W-:Y:S04]  /*47d0*/  @P1 IMAD R0, R4, UR36, RZ ;  /* 0x0000002404001c24 */ /* 0x002fe8000f8e02ff */
[----:B---3--:R-:W-:Y:S04]  /*47e0*/  @P1 IMAD.WIDE R10, R0, 0x4, R10 ;  /* 0x00000004000a1825 */ /* 0x008fe800078e020a */
[----:B------:R-:W-:Y:S01]  /*47f0*/  HFMA2 R0, -RZ, RZ, 0, 5.9604644775390625e-08 ;  /* 0x00000001ff007431 */ /* 0x000fe200000001ff */
[----:B--2--5:R2:W5:Y:S04]  /*4800*/  @P1 LDG.E R40, desc[UR4][R10.64] ;  /* 0x000000040a281981 */ /* 0x024568000c1e1900 */
[----:B------:R-:W-:Y:S01]  /*4810*/  @!P1 PRMT R74, R0, 0x7610, R74 ;  /* 0x00007610004a9816 */ /* 0x000fe2000000004a */
[----:B--2---:R-:W3:Y:S06]  /*4820*/  @!P1 LDC R40, c[0x0][0x880] ;  /* 0x00022000ff289b82 */ /* 0x004eec0000000800 */
.L_x_80:
[----:B---3-5:R-:W-:Y:S01]  /*4830*/  @!P0 ISETP.EQ.AND P1, PT, R40, RZ, PT ;  /* 0x000000ff2800820c */ /* 0x028fe20003f22270 */
[----:B------:R-:W-:Y:S01]  /*4840*/  @!UPT UIADD3 URZ, UPT, UPT, URZ, URZ, URZ ;  /* 0x000000fffffff290 */ /* 0x000fe2000fffe0ff */
[----:B------:R-:W-:Y:S11]  /*4850*/  @!P0 BRA `(.L_x_81) ;  /* 0x0000000000188947 */ /* 0x000ff60003800000 */
[----:B------:R-:W-:Y:S02]  /*4860*/  LOP3.LUT P0, RZ, R74, 0xff, RZ, 0xc0, !PT ;  /* 0x000000ff4aff7812 */ /* 0x000fe4000780c0ff */
[----:B------:R-:W-:Y:S04]  /*4870*/  ISETP.NE.U32.AND P1, PT, R2, RZ, PT ;  /* 0x000000ff0200720c */ /* 0x000fe80003f25070 */
[----:B------:R-:W-:Y:S04]  /*4880*/  ISETP.NE.AND.EX P1, PT, R3, RZ, PT, P1 ;  /* 0x000000ff0300720c */ /* 0x000fe80003f25310 */
[----:B------:R-:W-:Y:S03]  /*4890*/  PLOP3.LUT P1, PT, P1, PT, PT, 0x8, 0x80 ;  /* 0x000000000080781c */ /* 0x000fe60000f2e170 */
[----:B------:R-:W-:Y:S11]  /*48a0*/  @P0 ISETP.EQ.AND P1, PT, R40, RZ, PT ;  /* 0x000000ff2800020c */ /* 0x000ff60003f22270 */
[----:B------:R-:W-:Y:S02]  /*48b0*/  @!UPT UIADD3 URZ, UPT, UPT, URZ, URZ, URZ ;  /* 0x000000fffffff290 */ /* 0x000fe4000fffe0ff */
.L_x_81:
[----:B------:R-:W2:Y:S01]  /*48c0*/  SYNCS.PHASECHK.TRANS64.TRYWAIT P2, [UR21+0x70], R9 ;  /* 0x00007009ff0075a7 */ /* 0x000ea20008041115 */
[----:B------:R-:W-:Y:S04]  /*48d0*/  ELECT P0, URZ, PT ;  /* 0x0000000000ff782f */ /* 0x000fe80003800000 */
[----:B------:R-:W-:Y:S11]  /*48e0*/  PLOP3.LUT P1, PT, P1, P0, PT, 0xf2, 0x2f ;  /* 0x00000000002f781c */ /* 0x000ff60000f21e72 */
[----:B------:R-:W-:Y:S02]  /*48f0*/  @!UPT UIADD3 URZ, UPT, UPT, URZ, URZ, URZ ;  /* 0x000000fffffff290 */ /* 0x000fe4000fffe0ff */
[----:B------:R-:W-:Y:S05]  /*4900*/  @!P1 IADD3 R8, P0, PT, R16, 0x580, RZ ;  /* 0x0000058010089810 */ /* 0x000fea0007f1e0ff */
[----:B-1----:R-:W-:Y:S01]  /*4910*/  @!P1 IMAD.X R6, RZ, RZ, R17, P0 ;  /* 0x000000ffff069224 */ /* 0x002fe200000e0611 */
[----:B--2---:R-:W-:Y:S07]  /*4920*/  @!P2 BRA `(.L_x_82) ;  /* 0x00000054009ca947 */ /* 0x004fee0003800000 */
.L_x_165:
[----:B------:R-:W-:Y:S01]  /*4930*/  @!P1 R2UR UR5, R8 ;  /* 0x00000000080592ca */ /* 0x000fe200000e0000 */
[----:B------:R-:W-:Y:S01]  /*4940*/  VOTEU.ALL UP0, P1 ;  /* 0x0000000000ff7886 */ /* 0x000fe20000800000 */
[----:B------:R-:W-:Y:S01]  /*4950*/  @!P1 R2UR UR4, R6 ;  /* 0x00000000060492ca */ /* 0x000fe200000e0000 */
[----:B-1----:R-:W-:Y:S01]  /*4960*/  @!P1 IMAD.MOV.U32 R0, RZ, RZ, 0x1000 ;  /* 0x00001000ff009424 */ /* 0x002fe200078e00ff */
[----:B------:R-:W-:Y:S01]  /*4970*/  UMOV UR8, 0x0 ;  /* 0x0000000000087882 */ /* 0x000fe20000000000 */
[----:B------:R-:W-:Y:S01]  /*4980*/  UMOV UR9, 0x10000000 ;  /* 0x1000000000097882 */ /* 0x000fe20000000000 */
[----:B------:R-:W-:Y:S01]  /*4990*/  @!UP0 UIADD3 UR32, UPT, UPT, UR21, 0x200, URZ ;  /* 0x0000020015208890 */ /* 0x000fe2000fffe0ff */
[----:B------:R-:W-:Y:S01]  /*49a0*/  @!P1 IADD3 R8, P0, PT, R16, 0x580, RZ ;  /* 0x0000058010089810 */ /* 0x000fe20007f1e0ff */
[----:B------:R-:W-:Y:S01]  /*49b0*/  VOTEU.ALL UP0, P1 ;  /* 0x0000000000ff7886 */ /* 0x000fe20000800000 */
[----:B------:R-:W-:Y:S03]  /*49c0*/  UPRMT UR6, UR45, 0x654, UR33 ;  /* 0x000006542d067896 */ /* 0x000fe60008000021 */
[----:B------:R-:W-:Y:S02]  /*49d0*/  @!P1 IMAD.X R6, RZ, RZ, R17, P0 ;  /* 0x000000ffff069224 */ /* 0x000fe400000e0611 */
[----:B------:R-:W-:Y:S02]  /*49e0*/  IMAD.U32 R10, RZ, RZ, UR5 ;  /* 0x00000005ff0a7e24 */ /* 0x000fe4000f8e00ff */
[----:B------:R-:W-:Y:S03]  /*49f0*/  IMAD.U32 R11, RZ, RZ, UR4 ;  /* 0x00000004ff0b7e24 */ /* 0x000fe6000f8e00ff */
[----:B------:R-:W-:Y:S02]  /*4a00*/  @!P1 R2UR UR4, R10 ;  /* 0x000000000a0492ca */ /* 0x000fe400000e0000 */
[----:B------:R-:W-:Y:S11]  /*4a10*/  @!P1 R2UR UR5, R11 ;  /* 0x000000000b0592ca */ /* 0x000ff600000e0000 */
[----:B------:R-:W-:Y:S02]  /*4a20*/  @!UPT UIADD3 URZ, UPT, UPT, URZ, URZ, URZ ;  /* 0x000000fffffff290 */ /* 0x000fe4000fffe0ff */
[----:B------:R1:W-:Y:S01]  /*4a30*/  @!UP0 UTMALDG.3D [UR32], [UR4], desc[UR8] ;  /* 0x00000820040085b4 */ /* 0x0003e20008011000 */
[----:B------:R1:W-:Y:S01]  /*4a40*/  @!P1 SYNCS.ARRIVE.TRANS64.RED.A0TR RZ, [UR21+0x50], R0 ;  /* 0x00005000ffff99a7 */ /* 0x0003e20008300415 */
[----:B------:R-:W-:Y:S01]  /*4a50*/  SYNCS.ARRIVE.TRANS64.RED.A1T0 RZ, [UR6], RZ ;  /* 0x000000ffffff79a7 */ /* 0x000fe20008100406 */
[----:B------:R-:W2:Y:S02]  /*4a60*/  SYNCS.PHASECHK.TRANS64.TRYWAIT P2, [UR21+0x78], R9 ;  /* 0x00007809ff0075a7 */ /* 0x000ea40008041115 */
[----:B-12---:R-:W-:Y:S05]  /*4a70*/  @!P2 BRA `(.L_x_83) ;  /* 0x000000540060a947 */ /* 0x006fea0003800000 */
.L_x_167:
        /* <DEDUP_REMOVED lines=8> */
[----:B------:R-:W-:Y:S01]  /*4b00*/  @!UP0 UIADD3 UR24, UPT, UPT, UR21, 0x1200, URZ ;  /* 0x0000120015188890 */ /* 0x000fe2000fffe0ff */
[----:B------:R-:W-:Y:S01]  /*4b10*/  VOTEU.ALL UP0, P1 ;  /* 0x0000000000ff7886 */ /* 0x000fe20000800000 */
[----:B------:R-:W-:Y:S01]  /*4b20*/  UMOV UR27, UR35 ;  /* 0x00000023001b7c82 */ /* 0x000fe20008000000 */
[----:B------:R-:W-:Y:S02]  /*4b30*/  UMOV UR28, UR36 ;  /* 0x00000024001c7c82 */ /* 0x000fe40008000000 */
[----:B------:R-:W-:Y:S01]  /*4b40*/  IMAD.U32 R10, RZ, RZ, UR5 ;  /* 0x00000005ff0a7e24 */ /* 0x000fe2000f8e00ff */
[----:B------:R-:W-:Y:S01]  /*4b50*/  UPRMT UR6, UR45, 0x654, UR25 ;  /* 0x000006542d067896 */ /* 0x000fe20008000019 */
[----:B------:R-:W-:Y:S02]  /*4b60*/  IMAD.U32 R11, RZ, RZ, UR4 ;  /* 0x00000004ff0b7e24 */ /* 0x000fe4000f8e00ff */
[----:B------:R-:W-:Y:S01]  /*4b70*/  @!P1 IMAD.X R6, RZ, RZ, R17, P0 ;  /* 0x000000ffff069224 */ /* 0x000fe200000e0611 */
        /* <DEDUP_REMOVED lines=8> */
.L_x_169:
[----:B------:R-:W-:Y:S01]  /*4c00*/  @!P1 R2UR UR5, R8 ;  /* 0x00000000080592ca */ /* 0x000fe200000e0000 */
[----:B------:R-:W-:Y:S01]  /*4c10*/  VOTEU.ALL UP0, P1 ;  /* 0x0000000000ff7886 */ /* 0x000fe20000800000 */
[----:B------:R-:W-:Y:S01]  /*4c20*/  @!P1 R2UR UR4, R6 ;  /* 0x00000000060492ca */ /* 0x000fe200000e0000 */
[----:B-1----:R-:W-:Y:S01]  /*4c30*/  @!P1 IMAD.MOV.U32 R0, RZ, RZ, 0x1000 ;  /* 0x00001000ff009424 */ /* 0x002fe200078e00ff */
[----:B------:R-:W-:Y:S01]  /*4c40*/  UMOV UR8, 0x0 ;  /* 0x0000000000087882 */ /* 0x000fe20000000000 */
[----:B------:R-:W-:Y:S01]  /*4c50*/  UMOV UR9, 0x10000000 ;  /* 0x1000000000097882 */ /* 0x000fe20000000000 */
[----:B------:R-:W-:Y:S01]  /*4c60*/  @!UP0 UIADD3 UR18, UPT, UPT, UR34, 0x80, URZ ;  /* 0x0000008022128890 */ /* 0x000fe2000fffe0ff */
[----:B------:R-:W-:Y:S01]  /*4c70*/  VIADD R14, R14, 0x1 ;  /* 0x000000010e0e7836 */ /* 0x000fe20000000000 */
[----:B------:R-:W-:Y:S01]  /*4c80*/  @!UP0 UIADD3 UR16, UPT, UPT, UR21, 0x2200, URZ ;  /* 0x0000220015108890 */ /* 0x000fe2000fffe0ff */
[----:B------:R-:W-:Y:S01]  /*4c90*/  VOTEU.ALL UP0, P1 ;  /* 0x0000000000ff7886 */ /* 0x000fe20000800000 */
[----:B------:R-:W-:Y:S01]  /*4ca0*/  UMOV UR19, UR35 ;  /* 0x0000002300137c82 */ /* 0x000fe20008000000 */
[----:B------:R-:W-:Y:S02]  /*4cb0*/  UMOV UR20, UR36 ;  /* 0x0000002400147c82 */ /* 0x000fe40008000000 */
[----:B------:R-:W-:Y:S01]  /*4cc0*/  IMAD.U32 R10, RZ, RZ, UR5 ;  /* 0x00000005ff0a7e24 */ /* 0x000fe2000f8e00ff */
[----:B------:R-:W-:Y:S01]  /*4cd0*/  UPRMT UR6, UR45, 0x654, UR17 ;  /* 0x000006542d067896 */ /* 0x000fe20008000011 */
        /* <DEDUP_REMOVED lines=9> */
.L_x_171:
[----:B------:R-:W-:Y:S01]  /*4d70*/  @!P1 IADD3 R6, P0, PT, R16, 0x580, RZ ;  /* 0x0000058010069810 */ /* 0x000fe20007f1e0ff */
[----:B------:R-:W-:Y:S01]  /*4d80*/  VOTEU.ALL UP0, P1 ;  /* 0x0000000000ff7886 */ /* 0x000fe20000800000 */
[----:B------:R-:W-:Y:S01]  /*4d90*/  UMOV UR6, 0x0 ;  /* 0x0000000000067882 */ /* 0x000fe20000000000 */
[----:B------:R-:W-:Y:S01]  /*4da0*/  UMOV UR7, 0x10000000 ;  /* 0x1000000000077882 */ /* 0x000fe20000000000 */
[----:B------:R-:W-:Y:S01]  /*4db0*/  @!P1 R2UR UR5, R6 ;  /* 0x00000000060592ca */ /* 0x000fe200000e0000 */
[----:B-1----:R-:W-:Y:S01]  /*4dc0*/  @!P1 IMAD.X R0, RZ, RZ, R17, P0 ;  /* 0x000000ffff009224 */ /* 0x002fe200000e0611 */
[----:B------:R-:W-:Y:S01]  /*4dd0*/  @!UP0 UIADD3 UR10, UPT, UPT, UR34, 0xc0, URZ ;  /* 0x000000c0220a8890 */ /* 0x000fe2000fffe0ff */
[----:B------:R-:W-:Y:S01]  /*4de0*/  R2UR UR18, R76 ;  /* 0x000000004c1272ca */ /* 0x000fe200000e0000 */
[----:B------:R-:W-:Y:S01]  /*4df0*/  @!UP0 UIADD3 UR8, UPT, UPT, UR21, 0x3200, URZ ;  /* 0x0000320015088890 */ /* 0x000fe2000fffe0ff */
[----:B------:R-:W-:Y:S01]  /*4e00*/  R2UR UR16, R77 ;  /* 0x000000004d1072ca */ /* 0x000fe200000e0000 */
[----:B------:R-:W-:Y:S01]  /*4e10*/  @!UP0 UIADD3 UR9, UPT, UPT, UR21, 0x68, URZ ;  /* 0x0000006815098890 */ /* 0x000fe2000fffe0ff */
[----:B------:R-:W-:Y:S01]  /*4e20*/  @!P1 R2UR UR4, R0 ;  /* 0x00000000000492ca */ /* 0x000fe200000e0000 */
[----:B------:R-:W-:Y:S01]  /*4e30*/  VOTEU.ALL UP0, P1 ;  /* 0x0000000000ff7886 */ /* 0x000fe20000800000 */
[----:B------:R-:W-:Y:S01]  /*4e40*/  UMOV UR11, UR35 ;  /* 0x00000023000b7c82 */ /* 0x000fe20008000000 */
[----:B------:R-:W-:Y:S01]  /*4e50*/  UMOV UR12, UR36 ;  /* 0x00000024000c7c82 */ /* 0x000fe20008000000 */
[C---:B------:R-:W-:Y:S01]  /*4e60*/  ISETP.NE.AND P0, PT, R14.reuse, 0x2, PT ;  /* 0x000000020e00780c */ /* 0x040fe20003f05270 */
[----:B------:R-:W-:Y:S01]  /*4e70*/  UPLOP3.LUT UP3, UPT, UPT, UPT, UPT, 0x80, 0x8 ;  /* 0x000000000008789c */ /* 0x000fe20003f6f070 */
[----:B------:R-:W-:Y:S01]  /*4e80*/  IMAD.U32 R8, RZ, RZ, UR5 ;  /* 0x00000005ff087e24 */ /* 0x000fe2000f8e00ff */
[----:B------:R-:W-:Y:S01]  /*4e90*/  LOP3.LUT R15, R15, 0x1, RZ, 0x3c, !PT ;  /* 0x000000010f0f7812 */ /* 0x000fe200078e3cff */
[----:B------:R-:W-:Y:S01]  /*4ea0*/  UMOV UR36, UR29 ;  /* 0x0000001d00247c82 */ /* 0x000fe20008000000 */
[----:B------:R-:W-:Y:S01]  /*4eb0*/  SEL R0, RZ, 0x1, P0 ;  /* 0x00000001ff007807 */ /* 0x000fe20000000000 */
[----:B------:R-:W-:Y:S01]  /*4ec0*/  UIADD3 UR20, UPT, UPT, UR13, UR18, URZ ;  /* 0x000000120d147290 */ /* 0x000fe2000fffe0ff */
[----:B------:R-:W-:Y:S01]  /*4ed0*/  SEL R14, R14, RZ, P0 ;  /* 0x000000ff0e0e7207 */ /* 0x000fe20000000000 */
[----:B------:R-:W-:Y:S01]  /*4ee0*/  UIADD3 UR16, UPT, UPT, UR14, UR16, URZ ;  /* 0x000000100e107290 */ /* 0x000fe2000fffe0ff */
[----:B------:R-:W-:Y:S01]  /*4ef0*/  IMAD.U32 R9, RZ, RZ, UR4 ;  /* 0x00000004ff097e24 */ /* 0x000fe2000f8e00ff */
[----:B------:R-:W-:Y:S02]  /*4f00*/  @!P1 R2UR UR4, R8 ;  /* 0x00000000080492ca */ /* 0x000fe400000e0000 */
[----:B------:R-:W-:Y:S02]  /*4f10*/  LOP3.LUT R13, R13, R0, RZ, 0x3c, !PT ;  /* 0x000000000d0d7212 */ /* 0x000fe400078e3cff */
[----:B------:R-:W-:Y:S11]  /*4f20*/  @!P1 R2UR UR5, R9 ;  /* 0x00000000090592ca */ /* 0x000ff600000e0000 */
[----:B------:R-:W-:Y:S02]  /*4f30*/  @!UPT UIADD3 URZ, UPT, UPT, URZ, URZ, URZ ;  /* 0x000000fffffff290 */ /* 0x000fe4000fffe0ff */
[----:B------:R2:W-:Y:S01]  /*4f40*/  @!UP0 UTMALDG.3D [UR8], [UR4], desc[UR6] ;  /* 0x00000608040085b4 */ /* 0x0005e20008011000 */
[----:B------:R2:W-:Y:S01]  /*4f50*/  @!P1 SYNCS.ARRIVE.TRANS64.RED.A0TR RZ, [UR21+0x68], R7 ;  /* 0x00006807ffff99a7 */ /* 0x0005e20008300415 */
[----:B------:R-:W-:Y:S01]  /*4f60*/  SYNCS.ARRIVE.TRANS64.RED.A1T0 RZ, [UR37], RZ ;  /* 0x000000ffffff79a7 */ /* 0x000fe20008100425 */
[----:B------:R-:W-:Y:S05]  /*4f70*/  BRA.U UP1, `(.L_x_86) ;  /* 0xfffffff101647547 */ /* 0x000fea000b83ffff */
[----:B------:R-:W-:-:S04]  /*4f80*/  SHF.L.U32 R2, R15, 0x1f, RZ ;  /* 0x0000001f0f027819 */ /* 0x000fc800000006ff */
[----:B------:R-:W1:Y:S02]  /*4f90*/  SYNCS.PHASECHK.TRANS64.TRYWAIT P0, [UR21+0x70], R2 ;  /* 0x00007002ff0075a7 */ /* 0x000e640008001115 */
[----:B-1----:R-:W-:Y:S05]  /*4fa0*/  @!P0 BRA `(.L_x_87) ;  /* 0x00000050005c8947 */ /* 0x002fea0003800000 */
.L_x_173:
[----:B------:R-:W3:Y:S02]  /*4fb0*/  SYNCS.PHASECHK.TRANS64.TRYWAIT P0, [UR21+0x78], R2 ;  /* 0x00007802ff0075a7 */ /* 0x000ee40008001115 */
[----:B---3--:R-:W-:Y:S05]  /*4fc0*/  @!P0 BRA `(.L_x_88) ;  /* 0x00000050006c8947 */ /* 0x008fea0003800000 */
.L_x_175:
[----:B------:R-:W3:Y:S02]  /*4fd0*/  SYNCS.PHASECHK.TRANS64.TRYWAIT P0, [UR21+0x80], R2 ;  /* 0x00008002ff0075a7 */ /* 0x000ee40008001115 */
[----:B---3--:R-:W-:Y:S05]  /*4fe0*/  @!P0 BRA `(.L_x_89) ;  /* 0x00000050007c8947 */ /* 0x008fea0003800000 */
.L_x_177:
[----:B-1----:R-:W-:-:S07]  /*4ff0*/  MOV R0, UR21 ;  /* 0x0000001500007c02 */ /* 0x002fce0008000f00 */
.L_x_90:
[----:B-1----:R-:W-:-:S04]  /*5000*/  SHF.L.U32 R2, R15, 0x1f, RZ ;  /* 0x0000001f0f027819 */ /* 0x002fc800000006ff */
[----:B------:R1:W3:Y:S03]  /*5010*/  SYNCS.PHASECHK.TRANS64.TRYWAIT P0, [R0+URZ+0x88], R2 ;  /* 0x00008802000075a7 */ /* 0x0002e600080011ff */
[----:B---3--:R-:W-:Y:S05]  /*5020*/  @!P0 NANOSLEEP.SYNCS 0x989680 ;  /* 0x009896800000895d */ /* 0x008fea0003900000 */
[----:B------:R-:W3:Y:S02]  /*5030*/  @!P0 SYNCS.PHASECHK.TRANS64 P0, [R0+URZ+0x88], R2 ;  /* 0x00008802000085a7 */ /* 0x000ee400080010ff */
[----:B--23--:R-:W-:Y:S05]  /*5040*/  @P0 EXIT ;  /* 0x000000000000094d */ /* 0x00cfea0003800000 */
[----:B------:R-:W-:Y:S05]  /*5050*/  BRA `(.L_x_90) ;  /* 0xfffffffc00e87947 */ /* 0x000fea000383ffff */
.L_x_75:
[----:B------:R-:W-:-:S06]  /*5060*/  UISETP.GE.AND UP0, UPT, UR17, 0x4, UPT ;  /* 0x000000041100788c */ /* 0x000fcc000bf06270 */
[----:B------:R-:W-:-:S13]  /*5070*/  PLOP3.LUT P0, PT, PT, PT, UP0, 0x80, 0x8 ;  /* 0x000000000008781c */ /* 0x000fda0003f0f008 */
[----:B------:R-:W-:Y:S05]  /*5080*/  @!P0 EXIT ;  /* 0x000000000000894d */ /* 0x000fea0003800000 */
[----:B------:R-:W-:Y:S01]  /*5090*/  BAR.SYNC.DEFER_BLOCKING 0x6, 0xa0 ;  /* 0x0182800000007b1d */ /* 0x000fe20000010000 */
[C---:B------:R-:W-:Y:S01]  /*50a0*/  IMAD.SHL.U32 R7, R85.reuse, 0x40, RZ ;  /* 0x0000004055077824 */ /* 0x040fe200078e00ff */
[C---:B------:R-:W-:Y:S01]  /*50b0*/  LOP3.LUT R87, R85.reuse, 0x60, RZ, 0xc0, !PT ;  /* 0x0000006055577812 */ /* 0x040fe200078ec0ff */
[C---:B------:R-:W-:Y:S02]  /*50c0*/  IMAD.SHL.U32 R4, R85.reuse, 0x20, RZ ;  /* 0x0000002055047824 */ /* 0x040fe400078e00ff */
[----:B------:R-:W-:Y:S02]  /*50d0*/  HFMA2 R36, -RZ, RZ, 0, 0 ;  /* 0x00000000ff247431 */ /* 0x000fe400000001ff */
[----:B------:R-:W-:Y:S01]  /*50e0*/  IMAD.SHL.U32 R5, R85, 0x8, RZ ;  /* 0x0000000855057824 */ /* 0x000fe200078e00ff */
[----:B------:R-:W-:Y:S01]  /*50f0*/  UMOV UR44, 0x400 ;  /* 0x00000400002c7882 */ /* 0x000fe20000000000 */
[----:B------:R-:W1:Y:S01]  /*5100*/  LDC.64 R72, c[0x0][0x8b0] ;  /* 0x00022c00ff487b82 */ /* 0x000e620000000a00 */
[----:B------:R-:W-:Y:S01]  /*5110*/  ULEA UR44, UR45, UR44, 0x18 ;  /* 0x0000002c2d2c7291 */ /* 0x000fe2000f8ec0ff */
[----:B------:R-:W-:Y:S01]  /*5120*/  LOP3.LUT R6, R7, 0x180, RZ, 0xc0, !PT ;  /* 0x0000018007067812 */ /* 0x000fe200078ec0ff */
[C---:B------:R-:W-:Y:S01]  /*5130*/  IMAD.U32 R37, R85.reuse, 0x10000, RZ ;  /* 0x0001000055257824 */ /* 0x040fe200078e00ff */
[----:B------:R-:W-:Y:S01]  /*5140*/  LOP3.LUT R4, R4, 0xc00, RZ, 0xc0, !PT ;  /* 0x00000c0004047812 */ /* 0x000fe200078ec0ff */
[----:B------:R-:W-:Y:S01]  /*5150*/  UIADD3 UR4, UPT, UPT, UR44, 0x4200, URZ ;  /* 0x000042002c047890 */ /* 0x000fe2000fffe0ff */
[----:B------:R-:W-:Y:S01]  /*5160*/  LOP3.LUT R5, R6, 0x30, R5, 0xf8, !PT ;  /* 0x0000003006057812 */ /* 0x000fe200078ef805 */
[----:B------:R-:W-:Y:S01]  /*5170*/  IMAD.SHL.U32 R6, R85, 0x2, RZ ;  /* 0x0000000255067824 */ /* 0x000fe200078e00ff */
[----:B------:R-:W2:Y:S01]  /*5180*/  LDC.64 R70, c[0x0][0x8a8] ;  /* 0x00022a00ff467b82 */ /* 0x000ea20000000a00 */
[----:B------:R-:W-:Y:S01]  /*5190*/  LOP3.LUT R4, R4, 0x40, R7, 0xf8, !PT ;  /* 0x0000004004047812 */ /* 0x000fe200078ef807 */
[----:B------:R-:W-:Y:S01]  /*51a0*/  UIADD3 UR5, UPT, UPT, UR44, 0x200, URZ ;  /* 0x000002002c057890 */ /* 0x000fe2000fffe0ff */
[----:B------:R-:W-:Y:S01]  /*51b0*/  LOP3.LUT R37, R37, 0x600000, RZ, 0xc0, !PT ;  /* 0x0060000025257812 */ /* 0x000fe200078ec0ff */
[----:B------:R-:W-:Y:S01]  /*51c0*/  IMAD.MOV.U32 R84, RZ, RZ, RZ ;  /* 0x000000ffff547224 */ /* 0x000fe200078e00ff */
[----:B------:R-:W-:Y:S01]  /*51d0*/  LOP3.LUT R85, R85, 0x2, RZ, 0xc0, !PT ;  /* 0x0000000255557812 */ /* 0x000fe200078ec0ff */
[----:B------:R-:W-:Y:S01]  /*51e0*/  IMAD.MOV.U32 R79, RZ, RZ, RZ ;  /* 0x000000ffff4f7224 */ /* 0x000fe200078e00ff */
[----:B------:R-:W-:-:S02]  /*51f0*/  LOP3.LUT R5, R5, 0x20, R6, 0x78, !PT ;  /* 0x0000002005057812 */ /* 0x000fc400078e7806 */
[----:B------:R-:W-:Y:S01]  /*5200*/  CS2R R82, SRZ ;  /* 0x0000000000527805 */ /* 0x000fe2000001ff00 */
[----:B------:R-:W3:Y:S01]  /*5210*/  LDS R0, [UR44+0x150] ;  /* 0x0001502cff007984 */ /* 0x000ee20008000800 */
[----:B------:R-:W-:Y:S01]  /*5220*/  LOP3.LUT R4, R4, 0x200, R7, 0xf8, !PT ;  /* 0x0000020004047812 */ /* 0x000fe200078ef807 */
[----:B------:R-:W-:Y:S01]  /*5230*/  IMAD.U32 R88, RZ, RZ, UR5 ;  /* 0x00000005ff587e24 */ /* 0x000fe2000f8e00ff */
[----:B------:R-:W-:Y:S01]  /*5240*/  MOV R81, RZ ;  /* 0x000000ff00517202 */ /* 0x000fe20000000f00 */
[----:B------:R-:W-:Y:S01]  /*5250*/  IMAD.MOV R80, RZ, RZ, -R85 ;  /* 0x000000ffff507224 */ /* 0x000fe200078e0a55 */
[----:B------:R-:W-:Y:S01]  /*5260*/  LOP3.LUT R69, R4, R5, RZ, 0xfc, !PT ;  /* 0x0000000504457212 */ /* 0x000fe200078efcff */
[----:B------:R-:W-:Y:S01]  /*5270*/  IMAD.U32 R86, RZ, RZ, UR4 ;  /* 0x00000004ff567e24 */ /* 0x000fe2000f8e00ff */
[----:B------:R-:W4:Y:S01]  /*5280*/  LDCU UR58, c[0x0][0x370] ;  /* 0x00006e00ff3a77ac */ /* 0x000f220008000800 */
[----:B------:R-:W1:Y:S01]  /*5290*/  LDCU.64 UR62, c[0x0][0x348] ;  /* 0x00006900ff3e77ac */ /* 0x000e620008000a00 */
[----:B------:R-:W1:Y:S01]  /*52a0*/  LDCU UR43, c[0x0][0xb0c] ;  /* 0x00016180ff2b77ac */ /* 0x000e620008000800 */
[----:B------:R-:W1:Y:S01]  /*52b0*/  LDCU UR39, c[0x0][0xb30] ;  /* 0x00016600ff2777ac */ /* 0x000e620008000800 */
[----:B------:R-:W1:Y:S01]  /*52c0*/  LDCU.64 UR56, c[0x0][0x888] ;  /* 0x00011100ff3877ac */ /* 0x000e620008000a00 */
[----:B------:R-:W1:Y:S01]  /*52d0*/  LDCU.64 UR40, c[0x0][0xb28] ;  /* 0x00016500ff2877ac */ /* 0x000e620008000a00 */
[----:B------:R-:W1:Y:S01]  /*52e0*/  LDCU.64 UR60, c[0x0][0x890] ;  /* 0x00011200ff3c77ac */ /* 0x000e620008000a00 */
[----:B------:R-:W1:Y:S01]  /*52f0*/  LDCU.128 UR52, c[0x0][0xb10] ;  /* 0x00016200ff3477ac */ /* 0x000e620008000c00 */
[----:B------:R-:W1:Y:S02]  /*5300*/  LDCU UR47, c[0x0][0x374] ;  /* 0x00006e80ff2f77ac */ /* 0x000e640008000800 */
[----:B-1234-:R-:W-:-:S07]  /*5310*/  IMAD.IADD R37, R0, 0x1, R37 ;  /* 0x0000000100257824 */ /* 0x01efce00078e0225 */
.L_x_132:
[----:B------:R-:W-:Y:S02]  /*5320*/  LEA R3, R79, UR44, 0x3 ;  /* 0x0000002c4f037c11 */ /* 0x000fe4000f8e18ff */
[----:B------:R-:W-:Y:S02]  /*5330*/  SHF.L.U32 R0, R83, 0x1f, RZ ;  /* 0x0000001f53007819 */ /* 0x000fe400000006ff */
[----:B-1----:R-:W-:Y:S02]  /*5340*/  LEA R4, R79, UR44, 0x4 ;  /* 0x0000002c4f047c11 */ /* 0x002fe4000f8e20ff */
[----:B------:R-:W1:Y:S02]  /*5350*/  SYNCS.PHASECHK.TRANS64.TRYWAIT P0, [R3+URZ+0xa0], R0 ;  /* 0x0000a000030075a7 */ /* 0x000e6400080011ff */
[----:B-1----:R-:W-:Y:S05]  /*5360*/  @!P0 BRA `(.L_x_91) ;  /* 0x0000004c00b48947 */ /* 0x002fea0003800000 */
.L_x_178:
        /* <DEDUP_REMOVED lines=8> */
[----:B--2---:R-:W-:Y:S11]  /*53f0*/  LOP3.LUT P0, RZ, R6, 0x1, RZ, 0xc0, !PT ;  /* 0x0000000106ff7812 */ /* 0x004ff6000780c0ff */
[----:B------:R-:W-:Y:S02]  /*5400*/  @!UPT UIADD3 URZ, UPT, UPT, URZ, URZ, URZ ;  /* 0x000000fffffff290 */ /* 0x000fe4000fffe0ff */
[----:B---3--:R-:W-:Y:S01]  /*5410*/  VOTEU.ANY UP1, P0 ;  /* 0x0000000000ff7886 */ /* 0x008fe20000020100 */
[----:B------:R-:W-:Y:S01]  /*5420*/  PLOP3.LUT P0, PT, PT, PT, UP1, 0x80, 0x8 ;  /* 0x000000000008781c */ /* 0x000fe20003f0f018 */
[----:B------:R-:W-:Y:S11]  /*5430*/  UP2UR UR46, UPR, URZ, 0x2 ;  /* 0x00000002ff2e7883 */ /* 0x000ff60008000000 */
[----:B------:R-:W-:Y:S01]  /*5440*/  @!UPT UIADD3 URZ, UPT, UPT, URZ, URZ, URZ ;  /* 0x000000fffffff290 */ /* 0x000fe2000fffe0ff */
[----:B-1----:R-:W-:Y:S02]  /*5450*/  @P0 SHF.R.U32.HI R0, RZ, 0x10, R5 ;  /* 0x00000010ff000819 */ /* 0x002fe40000011605 */
        /* <DEDUP_REMOVED lines=12> */
[----:B------:R-:W2:Y:S01]  /*5520*/  LDCU UR12, c[0x0][0xb20] ;  /* 0x00016400ff0c77ac */ /* 0x000ea20008000800 */
[----:B------:R-:W-:Y:S02]  /*5530*/  UIMAD.WIDE.U32 UR4, UR47, UR55, URZ ;  /* 0x000000372f0472a5 */ /* 0x000fe4000f8e00ff */
[----:B------:R-:W-:Y:S02]  /*5540*/  UIMAD.WIDE.U32 UR6, UR58, UR52, URZ ;  /* 0x000000343a0672a5 */ /* 0x000fe4000f8e00ff */
[----:B------:R-:W-:Y:S02]  /*5550*/  UISETP.NE.AND UP0, UPT, UR54, 0x1, UPT ;  /* 0x000000013600788c */ /* 0x000fe4000bf05270 */
[----:B------:R-:W-:Y:S02]  /*5560*/  UIMAD.WIDE.U32 UR8, UR37, UR55, URZ ;  /* 0x00000037250872a5 */ /* 0x000fe4000f8e00ff */
[----:B------:R-:W-:Y:S02]  /*5570*/  UIMAD.WIDE.U32 UR10, UR38, UR52, URZ ;  /* 0x00000034260a72a5 */ /* 0x000fe4000f8e00ff */
[----:B------:R-:W-:Y:S02]  /*5580*/  UISETP.NE.AND UP1, UPT, UR43, 0x1, UPT ;  /* 0x000000012b00788c */ /* 0x000fe4000bf25270 */
[----:B------:R-:W-:Y:S01]  /*5590*/  UISETP.NE.AND UP2, UPT, UR42, 0x1, UPT ;  /* 0x000000012a00788c */ /* 0x000fe2000bf45270 */
[----:B------:R-:W-:Y:S02]  /*55a0*/  UMOV UR4, UR5 ;  /* 0x0000000500047c82 */ /* 0x000fe40008000000 */
[----:B--2---:R-:W-:Y:S03]  /*55b0*/  USHF.R.U32.HI UR5, URZ, UR12, UR4 ;  /* 0x0000000cff057299 */ /* 0x004fe60008011604 */
[----:B------:R-:W-:Y:S02]  /*55c0*/  UMOV UR4, UR7 ;  /* 0x0000000700047c82 */ /* 0x000fe40008000000 */
[----:B------:R-:W-:Y:S02]  /*55d0*/  USHF.R.U32.HI UR7, URZ, UR53, UR4 ;  /* 0x00000035ff077299 */ /* 0x000fe40008011604 */
[----:B------:R-:W-:Y:S02]  /*55e0*/  USEL UR4, UR47, UR5, !UP0 ;  /* 0x000000052f047287 */ /* 0x000fe4000c000000 */
[----:B------:R-:W-:Y:S01]  /*55f0*/  USEL UR7, UR58, UR7, !UP1 ;  /* 0x000000073a077287 */ /* 0x000fe2000c800000 */
[----:B------:R-:W-:Y:S01]  /*5600*/  UMOV UR5, UR9 ;  /* 0x0000000900057c82 */ /* 0x000fe20008000000 */
[----:B------:R-:W-:Y:S02]  /*5610*/  UIMAD.WIDE.U32 UR8, UR4, UR40, URZ ;  /* 0x00000028040872a5 */ /* 0x000fe4000f8e00ff */
[----:B------:R-:W-:Y:S03]  /*5620*/  USHF.R.U32.HI UR6, URZ, UR12, UR5 ;  /* 0x0000000cff067299 */ /* 0x000fe60008011605 */
[----:B------:R-:W-:Y:S01]  /*5630*/  UMOV UR5, UR11 ;  /* 0x0000000b00057c82 */ /* 0x000fe20008000000 */
[----:B------:R-:W-:Y:S02]  /*5640*/  UIMAD.WIDE.U32 UR10, UR7, UR40, URZ ;  /* 0x00000028070a72a5 */ /* 0x000fe4000f8e00ff */
[----:B------:R-:W-:Y:S02]  /*5650*/  USHF.R.U32.HI UR12, URZ, UR53, UR5 ;  /* 0x00000035ff0c7299 */ /* 0x000fe40008011605 */
[----:B------:R-:W-:Y:S01]  /*5660*/  USEL UR6, UR37, UR6, !UP0 ;  /* 0x0000000625067287 */ /* 0x000fe2000c000000 */
[----:B------:R-:W-:Y:S02]  /*5670*/  UMOV UR5, UR9 ;  /* 0x0000000900057c82 */ /* 0x000fe40008000000 */
[----:B------:R-:W-:Y:S01]  /*5680*/  UMOV UR10, UR11 ;  /* 0x0000000b000a7c82 */ /* 0x000fe20008000000 */
[----:B------:R-:W-:Y:S02]  /*5690*/  @UP2 USHF.R.U32.HI UR4, URZ, UR41, UR5 ;  /* 0x00000029ff042299 */ /* 0x000fe40008011605 */
[----:B------:R-:W-:Y:S02]  /*56a0*/  @UP2 USHF.R.U32.HI UR7, URZ, UR41, UR10 ;  /* 0x00000029ff072299 */ /* 0x000fe4000801160a */
[----:B------:R-:W-:Y:S02]  /*56b0*/  UIMAD UR4, UR42, UR4, URZ ;  /* 0x000000042a0472a4 */ /* 0x000fe4000f8e02ff */
        /* <DEDUP_REMOVED lines=8> */
[----:B------:R-:W-:Y:S02]  /*5740*/  USEL UR11, UR6, UR4, !UP2 ;  /* 0x00000004060b7287 */ /* 0x000fe4000d000000 */
[----:B------:R-:W-:Y:S02]  /*5750*/  UIADD3 UR8, UPT, UPT, -UR5, URZ, URZ ;  /* 0x000000ff05087290 */ /* 0x000fe4000fffe1ff */
[----:B------:R-:W-:Y:S01]  /*5760*/  UIADD3 UR10, UPT, UPT, -UR11, URZ, URZ ;  /* 0x000000ff0b0a7290 */ /* 0x000fe2000fffe1ff */
[----:B------:R-:W-:Y:S01]  /*5770*/  @!UP0 UMOV UR4, UR9 ;  /* 0x0000000900048c82 */ /* 0x000fe20008000000 */
[----:B------:R-:W-:Y:S02]  /*5780*/  UIADD3 UR9, UPT, UPT, -UR6, URZ, URZ ;  /* 0x000000ff06097290 */ /* 0x000fe4000fffe1ff */
[----:B------:R-:W-:Y:S02]  /*5790*/  @!UP0 USHF.R.U32.HI UR4, URZ, UR41, UR4 ;  /* 0x00000029ff048299 */ /* 0x000fe40008011604 */
[----:B------:R-:W-:Y:S02]  /*57a0*/  UIMAD UR10, UR42, UR10, UR6 ;  /* 0x0000000a2a0a72a4 */ /* 0x000fe4000f8e0206 */
[----:B------:R-:W-:Y:S04]  /*57b0*/  @!UP0 USEL UR4, UR5, UR4, !UP2 ;  /* 0x0000000405048287 */ /* 0x000fe8000d000000 */
[----:B------:R-:W-:Y:S02]  /*57c0*/  @!UP0 UIMAD UR10, UR7, UR10, UR4 ;  /* 0x0000000a070a82a4 */ /* 0x000fe4000f8e0204 */
[----:B------:R-:W-:Y:S02]  /*57d0*/  @!UP0 UIADD3 UR11, UPT, UPT, UR11, -UR4, URZ ;  /* 0x800000040b0b8290 */ /* 0x000fe4000fffe0ff */
[----:B------:R-:W-:Y:S02]  /*57e0*/  UIMAD UR7, UR43, UR8, UR38 ;  /* 0x000000082b0772a4 */ /* 0x000fe4000f8e0226 */
[----:B------:R-:W-:Y:S02]  /*57f0*/  @!UP0 UIMAD UR6, UR11, UR42, UR5 ;  /* 0x0000002a0b0682a4 */ /* 0x000fe4000f8e0205 */
[----:B------:R-:W-:Y:S01]  /*5800*/  UIMAD UR4, UR54, UR9, UR37 ;  /* 0x00000009360472a4 */ /* 0x000fe2000f8e0225 */
[----:B------:R-:W-:Y:S02]  /*5810*/  @!UP0 UMOV UR5, UR10 ;  /* 0x0000000a00058c82 */ /* 0x000fe40008000000 */
[----:B------:R-:W-:Y:S02]  /*5820*/  UIMAD UR38, UR5, UR43, UR7 ;  /* 0x0000002b052672a4 */ /* 0x000fe4000f8e0207 */
[----:B------:R-:W-:Y:S11]  /*5830*/  UIMAD UR37, UR6, UR54, UR4 ;  /* 0x00000036062572a4 */ /* 0x000ff6000f8e0204 */
[----:B------:R-:W-:Y:S01]  /*5840*/  @!UPT UIADD3 URZ, UPT, UPT, URZ, URZ, URZ ;  /* 0x000000fffffff290 */ /* 0x000fe2000fffe0ff */
.L_x_92:
[----:B------:R-:W-:Y:S01]  /*5850*/  UISETP.NE.AND UP0, UPT, UR39, 0x1, UPT ;  /* 0x000000012700788c */ /* 0x000fe2000bf05270 */
[----:B------:R-:W-:Y:S01]  /*5860*/  R2UR UR11, R88 ;  /* 0x00000000580b72ca */ /* 0x000fe200000e0000 */
[----:B------:R-:W-:Y:S01]  /*5870*/  USHF.L.U32 UR50, UR16, 0x6, URZ ;  /* 0x0000000610327899 */ /* 0x000fe200080006ff */
[----:B------:R-:W-:Y:S01]  /*5880*/  IADD3 R79, PT, PT, R79, 0x1, RZ ;  /* 0x000000014f4f7810 */ /* 0x000fe20007ffe0ff */
[----:B------:R-:W-:Y:S07]  /*5890*/  USHF.L.U32 UR49, UR20, 0x8, URZ ;  /* 0x0000000814317899 */ /* 0x000fee00080006ff */
[----:B------:R-:W2:Y:S01]  /*58a0*/  @!UP0 LDCU.128 UR12, c[0x0][0xb10] ;  /* 0x00016200ff0c87ac */ /* 0x000ea20008000c00 */
[----:B------:R-:W3:Y:S01]  /*58b0*/  @!UP0 LDCU UR5, c[0x0][0xb0c] ;  /* 0x00016180ff0587ac */ /* 0x000ee20008000800 */
[----:B------:R-:W4:Y:S01]  /*58c0*/  @!UP0 LDCU UR10, c[0x0][0xb20] ;  /* 0x00016400ff0a87ac */ /* 0x000f220008000800 */
[----:B--2---:R-:W-:Y:S02]  /*58d0*/  UIMAD.WIDE.U32 UR8, UR38, UR12, URZ ;  /* 0x0000000c260872a5 */ /* 0x004fe4000f8e00ff */
[----:B------:R-:W-:Y:S02]  /*58e0*/  UIMAD.WIDE.U32 UR6, UR37, UR15, URZ ;  /* 0x0000000f250672a5 */ /* 0x000fe4000f8e00ff */
[----:B------:R-:W-:Y:S03]  /*58f0*/  @!UP0 UISETP.NE.AND UP1, UPT, UR14, 0x1, UPT ;  /* 0x000000010e00888c */ /* 0x000fe6000bf25270 */
[----:B------:R-:W-:Y:S01]  /*5900*/  @!UP0 UMOV UR4, UR9 ;  /* 0x0000000900048c82 */ /* 0x000fe20008000000 */
[----:B---3--:R-:W-:Y:S02]  /*5910*/  @!UP0 UISETP.NE.AND UP2, UPT, UR5, 0x1, UPT ;  /* 0x000000010500888c */ /* 0x008fe4000bf45270 */
[----:B------:R-:W-:Y:S01]  /*5920*/  @!UP0 USHF.R.U32.HI UR4, URZ, UR13, UR4 ;  /* 0x0000000dff048299 */ /* 0x000fe20008011604 */
[----:B------:R-:W-:Y:S02]  /*5930*/  @!UP0 UMOV UR6, UR7 ;  /* 0x0000000700068c82 */ /* 0x000fe40008000000 */
[----:B----4-:R-:W-:Y:S02]  /*5940*/  @!UP0 USHF.R.U32.HI UR6, URZ, UR10, UR6 ;  /* 0x0000000aff068299 */ /* 0x010fe40008011606 */
[----:B------:R-:W-:Y:S02]  /*5950*/  @!UP0 USEL UR7, UR38, UR4, !UP2 ;  /* 0x0000000426078287 */ /* 0x000fe4000d000000 */
[----:B------:R-:W-:Y:S04]  /*5960*/  @!UP0 USEL UR6, UR37, UR6, !UP1 ;  /* 0x0000000625068287 */ /* 0x000fe8000c800000 */
[----:B------:R-:W-:Y:S02]  /*5970*/  @!UP0 UIADD3 UR4, UPT, UPT, -UR7, UR6, URZ ;  /* 0x0000000607048290 */ /* 0x000fe4000fffe1ff */
[----:B------:R-:W-:Y:S02]  /*5980*/  @!UP0 UIADD3 UR6, UPT, UPT, UR7, -UR6, URZ ;  /* 0x8000000607068290 */ /* 0x000fe4000fffe0ff */
[----:B------:R-:W-:Y:S02]  /*5990*/  @!UP0 UIMAD UR38, UR4, UR5, UR38 ;  /* 0x00000005042682a4 */ /* 0x000fe4000f8e0226 */
[----:B------:R-:W-:Y:S02]  /*59a0*/  @!UP0 UIMAD UR37, UR6, UR14, UR37 ;  /* 0x0000000e062582a4 */ /* 0x000fe4000f8e0225 */
[----:B------:R-:W-:Y:S09]  /*59b0*/  ULOP3.LUT UP0, URZ, UR11, 0x1b0, URZ, 0xc0, !UPT ;  /* 0x000001b00bff7892 */ /* 0x000ff2000f80c0ff */
[----:B------:R-:W-:Y:S05]  /*59c0*/  BRA.U !UP0, `(.L_x_93) ;  /* 0x0000000108407547 */ /* 0x000fea000b800000 */
[----:B------:R-:W2:Y:S01]  /*59d0*/  LDCU.64 UR8, c[0x4][0x88] ;  /* 0x01001100ff0877ac */ /* 0x000ea20008000a00 */
[----:B------:R-:W-:Y:S01]  /*59e0*/  MOV R3, 0x0 ;  /* 0x0000000000037802 */ /* 0x000fe20000000f00 */
[----:B------:R-:W-:Y:S02]  /*59f0*/  HFMA2 R12, -RZ, RZ, 0, 5.9604644775390625e-08 ;  /* 0x00000001ff0c7431 */ /* 0x000fe400000001ff */
[----:B------:R-:W-:Y:S02]  /*5a00*/  IMAD.MOV.U32 R8, RZ, RZ, 0x70 ;  /* 0x00000070ff087424 */ /* 0x000fe400078e00ff */
[----:B------:R-:W-:Y:S01]  /*5a10*/  IMAD.MOV.U32 R13, RZ, RZ, RZ ;  /* 0x000000ffff0d7224 */ /* 0x000fe200078e00ff */
[----:B------:R-:W3:Y:S01]  /*5a20*/  LDCU.64 UR6, c[0x4][0x90] ;  /* 0x01001200ff0677ac */ /* 0x000ee20008000a00 */
[----:B------:R-:W4:Y:S01]  /*5a30*/  LDC.64 R2, c[0x4][R3] ;  /* 0x0100000003027b82 */ /* 0x000f220000000a00 */
[----:B------:R-:W1:Y:S01]  /*5a40*/  LDCU.64 UR4, c[0x4][0x8] ;  /* 0x01000100ff0477ac */ /* 0x000e620008000a00 */
[----:B--2---:R-:W-:Y:S01]  /*5a50*/  MOV R5, UR9 ;  /* 0x0000000900057c02 */ /* 0x004fe20008000f00 */
[----:B------:R-:W-:Y:S01]  /*5a60*/  IMAD.U32 R4, RZ, RZ, UR8 ;  /* 0x00000008ff047e24 */ /* 0x000fe2000f8e00ff */
[----:B---3--:R-:W-:Y:S01]  /*5a70*/  MOV R7, UR7 ;  /* 0x0000000700077c02 */ /* 0x008fe20008000f00 */
[----:B------:R-:W-:Y:S01]  /*5a80*/  IMAD.U32 R6, RZ, RZ, UR6 ;  /* 0x00000006ff067e24 */ /* 0x000fe2000f8e00ff */
[----:B-1----:R-:W-:Y:S01]  /*5a90*/  MOV R11, UR5 ;  /* 0x00000005000b7c02 */ /* 0x002fe20008000f00 */
[----:B------:R-:W-:Y:S02]  /*5aa0*/  IMAD.U32 R10, RZ, RZ, UR4 ;  /* 0x00000004ff0a7e24 */ /* 0x000fe4000f8e00ff */
[----:B------:R-:W-:Y:S07]  /*5ab0*/  LEPC R20, `(.L_x_93) ;  /* 0x000000001014794e */ /* 0x000fee0000000000 */
[----:B----45:R-:W-:Y:S05]  /*5ac0*/  CALL.ABS.NOINC R2 ;  /* 0x0000000002007343 */ /* 0x030fea0003c00000 */
.L_x_93:
[----:B------:R-:W-:Y:S01]  /*5ad0*/  LOP3.LUT P0, RZ, R86, 0x1b0, RZ, 0xc0, !PT ;  /* 0x000001b056ff7812 */ /* 0x000fe2000780c0ff */
[----:B------:R-:W-:Y:S11]  /*5ae0*/  BSSY.RECONVERGENT B6, `(.L_x_94) ;  /* 0x0000013000067945 */ /* 0x000ff60003800200 */
[----:B------:R-:W-:Y:S01]  /*5af0*/  @!UPT UIADD3 URZ, UPT, UPT, URZ, URZ, URZ ;  /* 0x000000fffffff290 */ /* 0x000fe2000fffe0ff */
[----:B------:R-:W-:Y:S05]  /*5b00*/  @!P0 BRA `(.L_x_95) ;  /* 0x0000000000408947 */ /* 0x000fea0003800000 */
        /* <DEDUP_REMOVED lines=16> */
.L_x_95:
[----:B------:R-:W-:Y:S05]  /*5c10*/  BSYNC.RECONVERGENT B6 ;  /* 0x0000000000067941 */ /* 0x000fea0003800200 */
.L_x_94:
[----:B------:R-:W-:Y:S01]  /*5c20*/  R2UR UR4, R78 ;  /* 0x000000004e0472ca */ /* 0x000fe200000e0000 */
[----:B------:R-:W-:Y:S01]  /*5c30*/  UISETP.NE.U32.AND UP0, UPT, UR60, URZ, UPT ;  /* 0x000000ff3c00728c */ /* 0x000fe2000bf05070 */
[----:B------:R-:W-:Y:S02]  /*5c40*/  ISETP.NE.U32.AND P4, PT, R72, RZ, PT ;  /* 0x000000ff4800720c */ /* 0x000fe40003f85070 */
[----:B------:R-:W-:Y:S01]  /*5c50*/  ISETP.NE.U32.AND P2, PT, RZ, UR56, PT ;  /* 0x00000038ff007c0c */ /* 0x000fe2000bf45070 */
[----:B------:R-:W-:Y:S01]  /*5c60*/  UISETP.NE.AND.EX UP1, UPT, UR61, URZ, UPT, UP0 ;  /* 0x000000ff3d00728c */ /* 0x000fe2000bf25300 */
[----:B------:R-:W-:Y:S01]  /*5c70*/  ISETP.NE.AND.EX P4, PT, R73, RZ, PT, P4 ;  /* 0x000000ff4900720c */ /* 0x000fe20003f85340 */
[----:B------:R-:W-:Y:S01]  /*5c80*/  UPLOP3.LUT UP0, UPT, UPT, UPT, UPT, 0x40, 0x4 ;  /* 0x000000000004789c */ /* 0x000fe20003f0e870 */
[----:B------:R-:W-:Y:S05]  /*5c90*/  ISETP.NE.AND.EX P2, PT, RZ, UR57, PT, P2 ;  /* 0x00000039ff007c0c */ /* 0x000fea000bf45320 */
[----:B------:R-:W-:Y:S06]  /*5ca0*/  UISETP.NE.AND UP2, UPT, UR4, URZ, UPT ;  /* 0x000000ff0400728c */ /* 0x000fec000bf45270 */
[----:B------:R-:W-:Y:S05]  /*5cb0*/  PLOP3.LUT P1, PT, PT, PT, UP2, 0x80, 0x8 ;  /* 0x000000000008781c */ /* 0x000fea0003f2f028 */
[----:B------:R-:W-:Y:S06]  /*5cc0*/  @UP2 UPLOP3.LUT UP0, UPT, UPT, UPT, UP1, 0x80, 0x8 ;  /* 0x000000000008289c */ /* 0x000fec0003f0f010 */
[----:B------:R-:W-:Y:S01]  /*5cd0*/  PLOP3.LUT P0, PT, PT, PT, UP0, 0x80, 0x8 ;  /* 0x000000000008781c */ /* 0x000fe20003f0f008 */
[----:B------:R-:W-:Y:S01]  /*5ce0*/  @!UPT UIADD3 URZ, UPT, UPT, URZ, URZ, URZ ;  /* 0x000000fffffff290 */ /* 0x000fe2000fffe0ff */
[----:B------:R-:W-:Y:S11]  /*5cf0*/  BRA.U !UP1, `(.L_x_96) ;  /* 0x00000001093c7547 */ /* 0x000ff6000b800000 */
[----:B------:R-:W-:Y:S01]  /*5d00*/  UISETP.NE.U32.AND UP0, UPT, UR56, URZ, UPT ;  /* 0x000000ff3800728c */ /* 0x000fe2000bf05070 */
[----:B-1----:R-:W-:Y:S01]  /*5d10*/  HFMA2 R0, -RZ, RZ, 0, 5.9604644775390625e-08 ;  /* 0x00000001ff007431 */ /* 0x002fe200000001ff */
[----:B------:R-:W1:Y:S01]  /*5d20*/  LDCU.64 UR8, c[0x0][0x358] ;  /* 0x00006b00ff0877ac */ /* 0x000e620008000a00 */
[----:B------:R-:W-:Y:S01]  /*5d30*/  IMAD.MOV.U32 R74, RZ, RZ, 0x1 ;  /* 0x00000001ff4a7424 */ /* 0x000fe200078e00ff */
[----:B------:R-:W-:Y:S06]  /*5d40*/  UISETP.NE.AND.EX UP0, UPT, UR57, URZ, UPT, UP0 ;  /* 0x000000ff3900728c */ /* 0x000fec000bf05300 */
[----:B------:R-:W-:Y:S05]  /*5d50*/  PLOP3.LUT P3, PT, PT, PT, UP0, 0x80, 0x8 ;  /* 0x000000000008781c */ /* 0x000fea0003f6f008 */
[----:B------:R-:W2:Y:S01]  /*5d60*/  @UP0 LDCU.64 UR4, c[0x0][0x888] ;  /* 0x00011100ff0407ac */ /* 0x000ea20008000a00 */
[----:B------:R-:W-:Y:S07]  /*5d70*/  @UP0 UIMAD UR6, UR36, UR60, URZ ;  /* 0x0000003c240602a4 */ /* 0x000fee000f8e02ff */
[----:B------:R-:W-:Y:S01]  /*5d80*/  @!P3 PRMT R74, R0, 0x7610, R74 ;  /* 0x00007610004ab816 */ /* 0x000fe2000000004a */
[----:B--2---:R-:W-:Y:S06]  /*5d90*/  @UP0 UIMAD.WIDE UR4, UR6, 0x4, UR4 ;  /* 0x00000004060408a5 */ /* 0x004fec000f8e0204 */
[----:B-----5:R-:W-:Y:S01]  /*5da0*/  IMAD.U32 R40, RZ, RZ, UR4 ;  /* 0x00000004ff287e24 */ /* 0x020fe2000f8e00ff */
[----:B------:R-:W-:Y:S04]  /*5db0*/  MOV R41, UR5 ;  /* 0x0000000500297c02 */ /* 0x000fe80008000f00 */
[----:B------:R-:W2:Y:S01]  /*5dc0*/  @!UP0 LDCU UR4, c[0x0][0x880] ;  /* 0x00011000ff0487ac */ /* 0x000ea20008000800 */
[----:B-1----:R3:W5:Y:S02]  /*5dd0*/  @P3 LDG.E R40, desc[UR8][R40.64] ;  /* 0x0000000828283981 */ /* 0x002764000c1e1900 */
[----:B--23--:R-:W-:Y:S02]  /*5de0*/  @!P3 IMAD.U32 R40, RZ, RZ, UR4 ;  /* 0x00000004ff28be24 */ /* 0x00cfe4000f8e00ff */
.L_x_96:
[----:B------:R-:W-:Y:S05]  /*5df0*/  @!P4 BRA `(.L_x_97) ;  /* 0x000000000024c947 */ /* 0x000fea0003800000 */
[----:B------:R-:W-:Y:S01]  /*5e00*/  ISETP.NE.U32.AND P3, PT, R70, RZ, PT ;  /* 0x000000ff4600720c */ /* 0x000fe20003f65070 */
[----:B------:R-:W2:Y:S03]  /*5e10*/  LDCU.64 UR4, c[0x0][0x358] ;  /* 0x00006b00ff0477ac */ /* 0x000ea60008000a00 */
[----:B------:R-:W-:Y:S11]  /*5e20*/  ISETP.NE.AND.EX P3, PT, R71, RZ, PT, P3 ;  /* 0x000000ff4700720c */ /* 0x000ff60003f65330 */
[----:B------:R-:W-:Y:S02]  /*5e30*/  @!UPT UIADD3 URZ, UPT, UPT, URZ, URZ, URZ ;  /* 0x000000fffffff290 */ /* 0x000fe4000fffe0ff */
[----:B------:R-:W3:Y:S01]  /*5e40*/  @P3 LDC.64 R2, c[0x0][0x8a8] ;  /* 0x00022a00ff023b82 */ /* 0x000ee20000000a00 */
[----:B-1----:R-:W-:Y:S04]  /*5e50*/  @P3 IMAD R0, R72, UR36, RZ ;  /* 0x0000002448003c24 */ /* 0x002fe8000f8e02ff */
[----:B---3--:R-:W-:Y:S05]  /*5e60*/  @P3 IMAD.WIDE R2, R0, 0x4, R2 ;  /* 0x0000000400023825 */ /* 0x008fea00078e0202 */
[----:B--2--5:R2:W5:Y:S02]  /*5e70*/  @P3 LDG.E R38, desc[UR4][R2.64] ;  /* 0x0000000402263981 */ /* 0x024564000c1e1900 */
[----:B--2---:R-:W3:Y:S02]  /*5e80*/  @!P3 LDC R38, c[0x0][0x8a0] ;  /* 0x00022800ff26bb82 */ /* 0x004ee40000000800 */
.L_x_97:
[----:B-----5:R-:W-:Y:S01]  /*5e90*/  ISETP.NE.AND P4, PT, R40, RZ, PT ;  /* 0x000000ff2800720c */ /* 0x020fe20003f85270 */
[----:B------:R-:W-:Y:S01]  /*5ea0*/  BSSY B1, `(.L_x_98) ;  /* 0x0000042000017945 */ /* 0x000fe20003800000 */
[----:B------:R-:W-:Y:S01]  /*5eb0*/  SEL R5, RZ, 0xffffffff, P2 ;  /* 0xffffffffff057807 */ /* 0x000fe20001000000 */
[----:B------:R-:W-:Y:S01]  /*5ec0*/  IMAD.MOV.U32 R53, RZ, RZ, 0x1 ;  /* 0x00000001ff357424 */ /* 0x000fe200078e00ff */
[----:B------:R-:W-:Y:S02]  /*5ed0*/  LOP3.LUT P3, RZ, R74, 0xff, RZ, 0xc0, !PT ;  /* 0x000000ff4aff7812 */ /* 0x000fe4000786c0ff */
[----:B------:R-:W-:Y:S02]  /*5ee0*/  CS2R R46, SRZ ;  /* 0x00000000002e7805 */ /* 0x000fe4000001ff00 */
[----:B-1----:R-:W-:Y:S02]  /*5ef0*/  @P1 SEL R0, RZ, 0xffffffff, P4 ;  /* 0xffffffffff001807 */ /* 0x002fe40002000000 */
[----:B------:R-:W-:Y:S02]  /*5f00*/  CS2R R44, SRZ ;  /* 0x00000000002c7805 */ /* 0x000fe4000001ff00 */
[----:B------:R-:W-:Y:S02]  /*5f10*/  LEA R2, R82, UR44, 0x3 ;  /* 0x0000002c52027c11 */ /* 0x000fe4000f8e18ff */
[----:B------:R-:W-:Y:S02]  /*5f20*/  CS2R R50, SRZ ;  /* 0x0000000000327805 */ /* 0x000fe4000001ff00 */
[----:B------:R-:W-:Y:S02]  /*5f30*/  @P0 SEL R0, R5, R0, !P3 ;  /* 0x0000000005000207 */ /* 0x000fe40005800000 */
[----:B------:R-:W-:Y:S02]  /*5f40*/  CS2R R48, SRZ ;  /* 0x0000000000307805 */ /* 0x000fe4000001ff00 */
[----:B------:R-:W-:Y:S02]  /*5f50*/  LEA R52, R36, UR44, 0x3 ;  /* 0x0000002c24347c11 */ /* 0x000fe4000f8e18ff */
[----:B------:R-:W-:Y:S02]  /*5f60*/  @P1 LOP3.LUT R0, R0, 0x1, RZ, 0xc0, !PT ;  /* 0x0000000100001812 */ /* 0x000fe400078ec0ff */
[----:B------:R-:W-:Y:S02]  /*5f70*/  SHF.L.U32 R3, R84, 0x1f, RZ ;  /* 0x0000001f54037819 */ /* 0x000fe400000006ff */
[----:B------:R-:W-:Y:S02]  /*5f80*/  ISETP.NE.U32.OR P6, PT, R0, 0x1, !P1 ;  /* 0x000000010000780c */ /* 0x000fe40004fc5470 */
[----:B------:R-:W-:Y:S02]  /*5f90*/  PLOP3.LUT P2, PT, PT, PT, UP1, 0x80, 0x8 ;  /* 0x000000000008781c */ /* 0x000fe40003f4f018 */
[----:B------:R-:W-:Y:S02]  /*5fa0*/  LEA.HI R39, R36, R36, RZ, 0x1 ;  /* 0x0000002424277211 */ /* 0x000fe400078f08ff */
[----:B------:R-:W-:Y:S02]  /*5fb0*/  SEL R4, RZ, 0xffffffff, P4 ;  /* 0xffffffffff047807 */ /* 0x000fe40002000000 */
[----:B------:R-:W-:Y:S05]  /*5fc0*/  P2R R61, PR, RZ, 0x40 ;  /* 0x00000040ff3d7803 */ /* 0x000fea0000000000 */
[----:B------:R-:W-:Y:S02]  /*5fd0*/  @P6 SHF.L.U32 R0, R81, 0x1f, RZ ;  /* 0x0000001f51006819 */ /* 0x000fe400000006ff */
[----:B------:R-:W-:Y:S02]  /*5fe0*/  @P2 SEL R4, R5, R4, !P3 ;  /* 0x0000000405042207 */ /* 0x000fe40005800000 */
[----:B------:R1:W2:Y:S02]  /*5ff0*/  @P6 SYNCS.PHASECHK.TRANS64.TRYWAIT P1, [R2+URZ+0x50], R0 ;  /* 0x00005000020065a7 */ /* 0x0002a400080211ff */
[----:B------:R-:W-:Y:S04]  /*6000*/  LOP3.LUT R4, R4, 0x1, RZ, 0xc0, !PT ;  /* 0x0000000104047812 */ /* 0x000fe800078ec0ff */
[----:B------:R-:W-:Y:S04]  /*6010*/  ISETP.NE.U32.AND P5, PT, R4, 0x1, PT ;  /* 0x000000010400780c */ /* 0x000fe80003fa5070 */
[----:B------:R-:W-:Y:S01]  /*6020*/  P2R R54, PR, RZ, 0x20 ;  /* 0x00000020ff367803 */ /* 0x000fe20000000000 */
[----:B------:R4:W3:Y:S01]  /*6030*/  SYNCS.PHASECHK.TRANS64.TRYWAIT P0, [R52+URZ+0xc0], R3 ;  /* 0x0000c003340075a7 */ /* 0x0008e200080011ff */
[C---:B-1----:R-:W-:Y:S01]  /*6040*/  IMAD.SHL.U32 R0, R39.reuse, 0x80, RZ ;  /* 0x0000008027007824 */ /* 0x042fe200078e00ff */
[----:B------:R-:W-:Y:S04]  /*6050*/  LOP3.LUT R39, R39, 0xffe, RZ, 0xc0, !PT ;  /* 0x00000ffe27277812 */ /* 0x000fe800078ec0ff */
[----:B------:R-:W-:Y:S01]  /*6060*/  LOP3.LUT R0, R0, 0xffffff00, RZ, 0xc0, !PT ;  /* 0xffffff0000007812 */ /* 0x000fe200078ec0ff */
[----:B------:R-:W-:Y:S04]  /*6070*/  IMAD.IADD R39, R36, 0x1, -R39 ;  /* 0x0000000124277824 */ /* 0x000fe800078e0a27 */
[----:B------:R-:W-:Y:S04]  /*6080*/  IMAD.IADD R0, R37, 0x1, R0 ;  /* 0x0000000125007824 */ /* 0x000fe800078e0200 */
[----:B------:R-:W-:Y:S01]  /*6090*/  IMAD R39, R39, 0x100000, R0 ;  /* 0x0010000027277824 */ /* 0x000fe200078e0200 */
[----:B--2---:R-:W-:Y:S01]  /*60a0*/  @P6 SEL R53, RZ, 0x1, !P1 ;  /* 0x00000001ff356807 */ /* 0x004fe20004800000 */
[----:B----4-:R-:W-:Y:S06]  /*60b0*/  @!P6 BRA `(.L_x_99) ;  /* 0x000000000080e947 */ /* 0x010fec0003800000 */
[----:B------:R-:W-:Y:S01]  /*60c0*/  @P5 IMAD R5, R82, 0x1000, R69 ;  /* 0x0000100052055824 */ /* 0x000fe200078e0245 */
[----:B------:R-:W-:Y:S01]  /*60d0*/  ISETP.NE.AND P1, PT, R53, RZ, PT ;  /* 0x000000ff3500720c */ /* 0x000fe20003f25270 */
[----:B------:R-:W-:Y:S01]  /*60e0*/  BSSY B0, `(.L_x_100) ;  /* 0x000000b000007945 */ /* 0x000fe20003800000 */
[----:B------:R-:W-:Y:S01]  /*60f0*/  CS2R R50, SRZ ;  /* 0x0000000000327805 */ /* 0x000fe2000001ff00 */
[----:B------:R-:W-:Y:S01]  /*6100*/  @P5 VIADD R4, R5, UR44 ;  /* 0x0000002c05045c36 */ /* 0x000fe20008000000 */
[----:B------:R-:W-:Y:S02]  /*6110*/  CS2R R48, SRZ ;  /* 0x0000000000307805 */ /* 0x000fe4000001ff00 */
[----:B------:R-:W-:Y:S02]  /*6120*/  CS2R R46, SRZ ;  /* 0x00000000002e7805 */ /* 0x000fe4000001ff00 */
[----:B------:R-:W-:Y:S01]  /*6130*/  CS2R R44, SRZ ;  /* 0x00000000002c7805 */ /* 0x000fe2000001ff00 */
[----:B------:R-:W-:Y:S04]  /*6140*/  @P5 IMAD R4, R85, -0x10, R4 ;  /* 0xfffffff055045824 */ /* 0x000fe800078e0204 */
[----:B------:R-:W-:Y:S05]  /*6150*/  @P1 BRA `(.L_x_101) ;  /* 0x00000000000c1947 */ /* 0x000fea0003800000 */
[----:B------:R-:W-:Y:S04]  /*6160*/  SHF.L.U32 R0, R81, 0x1f, RZ ;  /* 0x0000001f51007819 */ /* 0x000fe800000006ff */
[----:B------:R-:W1:Y:S02]  /*6170*/  SYNCS.PHASECHK.TRANS64.TRYWAIT P1, [R2+URZ+0x50], R0 ;  /* 0x00005000020075a7 */ /* 0x000e6400080211ff */
[----:B-1----:R-:W-:Y:S05]  /*6180*/  @!P1 BRA `(.L_x_102) ;  /* 0x0000004000409947 */ /* 0x002fea0003800000 */
.L_x_101:
[----:B------:R-:W-:Y:S05]  /*6190*/  BSYNC B0 ;  /* 0x0000000000007941 */ /* 0x000fea0003800000 */
.L_x_100:
[----:B------:R-:W-:Y:S01]  /*61a0*/  ISETP.NE.AND P1, PT, R54, RZ, PT ;  /* 0x000000ff3600720c */ /* 0x000fe20003f25270 */
[----:B-1----:R-:W-:Y:S02]  /*61b0*/  VIADD R2, R2, 0x70 ;  /* 0x0000007002027836 */ /* 0x002fe40000000000 */
[----:B------:R-:W-:Y:S02]  /*61c0*/  IMAD.U32 R0, RZ, RZ, UR45 ;  /* 0x0000002dff007e24 */ /* 0x000fe4000f8e00ff */
[----:B------:R-:W-:Y:S03]  /*61d0*/  VIADD R82, R82, 0x1 ;  /* 0x0000000152527836 */ /* 0x000fe60000000000 */
[----:B------:R-:W-:Y:S05]  /*61e0*/  PRMT R0, R0, 0x654, R2 ;  /* 0x0000065400007816 */ /* 0x000fea0000000002 */
[----:B------:R1:W2:Y:S04]  /*61f0*/  @P1 LDS.128 R48, [R5+UR44+0x200] ;  /* 0x0002002c05301984 */ /* 0x0002a80008000c00 */
[----:B------:R1:W4:Y:S01]  /*6200*/  @P1 LDS.128 R44, [R4+0x210] ;  /* 0x00021000042c1984 */ /* 0x0003220000000c00 */
[C---:B------:R-:W-:Y:S01]  /*6210*/  ISETP.NE.AND P1, PT, R82.reuse, 0x4, PT ;  /* 0x000000045200780c */ /* 0x040fe20003f25270 */
[----:B------:R-:W-:Y:S01]  /*6220*/  @!PT LDS RZ, [RZ] ;  /* 0x00000000fffff984 */ /* 0x000fe20000000800 */
[----:B------:R-:W-:Y:S01]  /*6230*/  @!PT LDS RZ, [RZ] ;  /* 0x00000000fffff984 */ /* 0x000fe20000000800 */
[----:B------:R-:W-:Y:S01]  /*6240*/  @!PT LDS RZ, [RZ] ;  /* 0x00000000fffff984 */ /* 0x000fe20000000800 */
[----:B------:R-:W-:Y:S01]  /*6250*/  @!PT LDS RZ, [RZ] ;  /* 0x00000000fffff984 */ /* 0x000fe20000000800 */
[----:B------:R5:W-:Y:S06]  /*6260*/  MEMBAR.ALL.CTA ;  /* 0x0000000000007992 */ /* 0x000bec0000008000 */
[----:B-----5:R-:W5:Y:S01]  /*6270*/  FENCE.VIEW.ASYNC.S ;  /* 0x00000000000073c6 */ /* 0x020f620000000000 */
[----:B------:R-:W-:Y:S01]  /*6280*/  SEL R82, R82, RZ, P1 ;  /* 0x000000ff52527207 */ /* 0x000fe20000800000 */
[----:B-----5:R5:W-:Y:S02]  /*6290*/  SYNCS.ARRIVE.TRANS64.RED.A1T0 RZ, [R0+URZ], RZ ;  /* 0x000000ff00ff79a7 */ /* 0x020be400081004ff */
[----:B-----5:R-:W-:Y:S04]  /*62a0*/  SEL R0, RZ, 0x1, P1 ;  /* 0x00000001ff007807 */ /* 0x020fe80000800000 */
[----:B-12---:R-:W-:Y:S02]  /*62b0*/  LOP3.LUT R81, R81, R0, RZ, 0x3c, !PT ;  /* 0x0000000051517212 */ /* 0x006fe400078e3cff */
.L_x_99:
[----:B------:R-:W-:Y:S05]  /*62c0*/  BSYNC B1 ;  /* 0x0000000000017941 */ /* 0x000fea0003800000 */
.L_x_98:
[----:B------:R-:W-:Y:S04]  /*62d0*/  SHF.R.U32.HI R0, RZ, 0x15, R39 ;  /* 0x00000015ff007819 */ /* 0x000fe80000011627 */
[----:B------:R-:W-:Y:S01]  /*62e0*/  LOP3.LUT P1, RZ, R0, 0x3, R75, 0x48, !PT ;  /* 0x0000000300ff7812 */ /* 0x000fe2000782484b */
[----:B------:R-:W-:Y:S01]  /*62f0*/  @!UPT UIADD3 URZ, UPT, UPT, URZ, URZ, URZ ;  /* 0x000000fffffff290 */ /* 0x000fe2000fffe0ff */
[----:B---3--:R-:W-:Y:S11]  /*6300*/  @P0 BRA `(.L_x_103) ;  /* 0x0000000000080947 */ /* 0x008ff60003800000 */
[----:B------:R-:W1:Y:S02]  /*6310*/  SYNCS.PHASECHK.TRANS64.TRYWAIT P0, [R52+URZ+0xc0], R3 ;  /* 0x0000c003340075a7 */ /* 0x000e6400080011ff */
[----:B-1----:R-:W-:Y:S05]  /*6320*/  @!P0 BRA `(.L_x_104) ;  /* 0x0000003c00ec8947 */ /* 0x002fea0003800000 */
.L_x_103:
[----:B------:R-:W-:Y:S05]  /*6330*/  @!P1 BRA `(.L_x_105) ;  /* 0x0000000000409947 */ /* 0x000fea0003800000 */
[----:B------:R-:W2:Y:S01]  /*6340*/  LDCU.64 UR8, c[0x4][0x78] ;  /* 0x01000f00ff0877ac */ /* 0x000ea20008000a00 */
[----:B-1----:R-:W-:Y:S01]  /*6350*/  MOV R3, 0x0 ;  /* 0x0000000000037802 */ /* 0x002fe20000000f00 */
[----:B------:R-:W-:Y:S02]  /*6360*/  HFMA2 R12, -RZ, RZ, 0, 5.9604644775390625e-08 ;  /* 0x00000001ff0c7431 */ /* 0x000fe400000001ff */
[----:B------:R-:W-:Y:S02]  /*6370*/  IMAD.MOV.U32 R8, RZ, RZ, 0x192 ;  /* 0x00000192ff087424 */ /* 0x000fe400078e00ff */
[----:B------:R-:W-:Y:S01]  /*6380*/  IMAD.MOV.U32 R13, RZ, RZ, RZ ;  /* 0x000000ffff0d7224 */ /* 0x000fe200078e00ff */
[----:B------:R-:W1:Y:S01]  /*6390*/  LDCU.64 UR6, c[0x4][0x80] ;  /* 0x01001000ff0677ac */ /* 0x000e620008000a00 */
[----:B------:R-:W3:Y:S01]  /*63a0*/  LDC.64 R2, c[0x4][R3] ;  /* 0x0100000003027b82 */ /* 0x000ee20000000a00 */
[----:B------:R-:W5:Y:S01]  /*63b0*/  LDCU.64 UR4, c[0x4][0x18] ;  /* 0x01000300ff0477ac */ /* 0x000f620008000a00 */
[----:B--2---:R-:W-:Y:S01]  /*63c0*/  MOV R5, UR9 ;  /* 0x0000000900057c02 */ /* 0x004fe20008000f00 */
[----:B------:R-:W-:Y:S01]  /*63d0*/  IMAD.U32 R4, RZ, RZ, UR8 ;  /* 0x00000008ff047e24 */ /* 0x000fe2000f8e00ff */
[----:B-1----:R-:W-:Y:S01]  /*63e0*/  MOV R7, UR7 ;  /* 0x0000000700077c02 */ /* 0x002fe20008000f00 */
[----:B------:R-:W-:Y:S01]  /*63f0*/  IMAD.U32 R6, RZ, RZ, UR6 ;  /* 0x00000006ff067e24 */ /* 0x000fe2000f8e00ff */
[----:B-----5:R-:W-:Y:S01]  /*6400*/  MOV R11, UR5 ;  /* 0x00000005000b7c02 */ /* 0x020fe20008000f00 */
[----:B------:R-:W-:Y:S02]  /*6410*/  IMAD.U32 R10, RZ, RZ, UR4 ;  /* 0x00000004ff0a7e24 */ /* 0x000fe4000f8e00ff */
[----:B------:R-:W-:Y:S07]  /*6420*/  LEPC R20, `(.L_x_105) ;  /* 0x000000001014794e */ /* 0x000fee0000000000 */
[----:B---34-:R-:W-:Y:S05]  /*6430*/  CALL.ABS.NOINC R2 ;  /* 0x0000000002007343 */ /* 0x018fea0003c00000 */
.L_x_105:
[----:B------:R-:W-:Y:S05]  /*6440*/  WARPSYNC.ALL ;  /* 0x0000000000007948 */ /* 0x000fea0003800000 */
[----:B------:R-:W-:Y:S01]  /*6450*/  R2UR UR4, R39 ;  /* 0x00000000270472ca */ /* 0x000fe200000e0000 */
[----:B------:R-:W-:Y:S01]  /*6460*/  BSSY.RECONVERGENT B0, `(.L_x_106) ;  /* 0x00000a0000007945 */ /* 0x000fe20003800200 */
[C---:B------:R-:W-:Y:S02]  /*6470*/  SHF.L.U32 R2, R48.reuse, 0x10, RZ ;  /* 0x0000001030027819 */ /* 0x040fe400000006ff */
[C---:B-1----:R-:W-:Y:S02]  /*6480*/  PRMT R3, R48.reuse, 0x8880, RZ ;  /* 0x0000888030037816 */ /* 0x042fe400000000ff */
[----:B------:R-:W-:Y:S02]  /*6490*/  SHF.L.U32 R41, R48, 0x8, RZ ;  /* 0x0000000830297819 */ /* 0x000fe400000006ff */
[----:B------:R-:W-:Y:S02]  /*64a0*/  SHF.L.U32 R42, R49, 0x10, RZ ;  /* 0x00000010312a7819 */ /* 0x000fe400000006ff */
[----:B------:R-:W-:Y:S02]  /*64b0*/  IADD3 R60, PT, PT, R69, UR44, RZ ;  /* 0x0000002c453c7c10 */ /* 0x000fe4000fffe0ff */
[----:B------:R-:W-:Y:S01]  /*64c0*/  SHF.R.S32.HI R42, RZ, 0x18, R42 ;  /* 0x00000018ff2a7819 */ /* 0x000fe2000001142a */
[----:B------:R-:W-:Y:S01]  /*64d0*/  LDTM.16dp32bit_t0_t15.x32 R4, tmem[UR4] ;  /* 0x00000004000479ee */ /* 0x000fe20008a80000 */
[----:B------:R-:W1:Y:S01]  /*64e0*/  LDTM.16dp32bit_t16_t31.x32 R4, tmem[UR4+0x20] ;  /* 0x00002004000479ee */ /* 0x000e620008aa0000 */
[----:B------:R-:W-:Y:S02]  /*64f0*/  SHF.L.U32 R55, R80, 0x4, RZ ;  /* 0x0000000450377819 */ /* 0x000fe400000006ff */
[----:B------:R-:W-:Y:S02]  /*6500*/  ISETP.NE.AND P0, PT, R87, RZ, PT ;  /* 0x000000ff5700720c */ /* 0x000fe40003f05270 */
[----:B------:R-:W-:Y:S02]  /*6510*/  IADD3 R89, PT, PT, R60, R55, RZ ;  /* 0x000000373c597210 */ /* 0x000fe40007ffe0ff */
[----:B------:R-:W-:Y:S01]  /*6520*/  ISETP.NE.AND P6, PT, R61, RZ, PT ;  /* 0x000000ff3d00720c */ /* 0x000fe20003fc5270 */
[C---:B-1----:R-:W-:Y:S01]  /*6530*/  IMAD R0, R38.reuse, R4, RZ ;  /* 0x0000000426007224 */ /* 0x042fe200078e02ff */
[----:B------:R-:W-:Y:S01]  /*6540*/  SHF.R.S32.HI R4, RZ, 0x18, R2 ;  /* 0x00000018ff047819 */ /* 0x000fe20000011402 */
[C---:B------:R-:W-:Y:S01]  /*6550*/  IMAD R2, R38.reuse, R5, RZ ;  /* 0x0000000526027224 */ /* 0x040fe200078e02ff */
[----:B------:R-:W-:Y:S01]  /*6560*/  SHF.R.S32.HI R5, RZ, 0x18, R41 ;  /* 0x00000018ff057819 */ /* 0x000fe20000011429 */
[----:B------:R-:W-:Y:S01]  /*6570*/  IMAD R0, R3, R40, R0 ;  /* 0x0000002803007224 */ /* 0x000fe200078e0200 */
[----:B------:R-:W-:Y:S01]  /*6580*/  PRMT R41, R49, 0x8880, RZ ;  /* 0x0000888031297816 */ /* 0x000fe200000000ff */
[----:B------:R-:W-:Y:S02]  /*6590*/  IMAD R3, R38, R6, RZ ;  /* 0x0000000626037224 */ /* 0x000fe400078e02ff */
[-C--:B------:R-:W-:Y:S01]  /*65a0*/  IMAD R2, R4, R40.reuse, R2 ;  /* 0x0000002804027224 */ /* 0x080fe200078e0202 */
[----:B------:R-:W-:Y:S01]  /*65b0*/  SHF.R.S32.HI R4, RZ, 0x18, R48 ;  /* 0x00000018ff047819 */ /* 0x000fe20000011430 */
[----:B------:R-:W-:Y:S02]  /*65c0*/  IMAD R7, R38, R7, RZ ;  /* 0x0000000726077224 */ /* 0x000fe400078e02ff */
[-C--:B------:R-:W-:Y:S02]  /*65d0*/  IMAD R3, R5, R40.reuse, R3 ;  /* 0x0000002805037224 */ /* 0x080fe400078e0203 */
[----:B------:R-:W-:Y:S02]  /*65e0*/  IMAD R7, R4, R40, R7 ;  /* 0x0000002804077224 */ /* 0x000fe400078e0207 */
[C---:B------:R-:W-:Y:S02]  /*65f0*/  IMAD R6, R38.reuse, R11, RZ ;  /* 0x0000000b26067224 */ /* 0x040fe400078e02ff */
[C---:B------:R-:W-:Y:S01]  /*6600*/  IMAD R11, R38.reuse, R16, RZ ;  /* 0x00000010260b7224 */ /* 0x040fe200078e02ff */
[----:B------:R-:W-:Y:S01]  /*6610*/  I2IP.S8.S32.SAT R56, R7, R3, RZ ;  /* 0x0000000307387239 */ /* 0x000fe200000014ff */
[C---:B------:R-:W-:Y:S02]  /*6620*/  IMAD R16, R38.reuse, R21, RZ ;  /* 0x0000001526107224 */ /* 0x040fe400078e02ff */
[----:B------:R-:W-:Y:S01]  /*6630*/  IMAD R21, R38, R26, RZ ;  /* 0x0000001a26157224 */ /* 0x000fe200078e02ff */
[----:B------:R-:W-:Y:S01]  /*6640*/  I2IP.S8.S32.SAT R56, R2, R0, R56 ;  /* 0x0000000002387239 */ /* 0x000fe20000001438 */
[C---:B------:R-:W-:Y:S01]  /*6650*/  IMAD R26, R38.reuse, R31, RZ ;  /* 0x0000001f261a7224 */ /* 0x040fe200078e02ff */
[----:B------:R-:W-:Y:S01]  /*6660*/  SHF.R.S32.HI R2, RZ, 0x18, R49 ;  /* 0x00000018ff027819 */ /* 0x000fe20000011431 */
[C---:B------:R-:W-:Y:S02]  /*6670*/  IMAD R3, R38.reuse, R8, RZ ;  /* 0x0000000826037224 */ /* 0x040fe400078e02ff */
[----:B------:R-:W-:Y:S02]  /*6680*/  IMAD.SHL.U32 R31, R49, 0x100, RZ ;  /* 0x00000100311f7824 */ /* 0x000fe400078e00ff */
[C---:B------:R-:W-:Y:S02]  /*6690*/  IMAD R8, R38.reuse, R13, RZ ;  /* 0x0000000d26087224 */ /* 0x040fe400078e02ff */
[C---:B------:R-:W-:Y:S01]  /*66a0*/  IMAD R13, R38.reuse, R18, RZ ;  /* 0x00000012260d7224 */ /* 0x040fe200078e02ff */
[----:B------:R-:W-:Y:S01]  /*66b0*/  SHF.R.S32.HI R0, RZ, 0x18, R31 ;  /* 0x00000018ff007819 */ /* 0x000fe2000001141f */
[----:B------:R-:W-:Y:S01]  /*66c0*/  IMAD R18, R38, R23, RZ ;  /* 0x0000001726127224 */ /* 0x000fe200078e02ff */
[----:B------:R-:W-:Y:S01]  /*66d0*/  SHF.L.U32 R31, R50, 0x10, RZ ;  /* 0x00000010321f7819 */ /* 0x000fe200000006ff */
[C---:B------:R-:W-:Y:S02]  /*66e0*/  IMAD R4, R38.reuse, R9, RZ ;  /* 0x0000000926047224 */ /* 0x040fe400078e02ff */
[C---:B------:R-:W-:Y:S01]  /*66f0*/  IMAD R23, R38.reuse, R28, RZ ;  /* 0x0000001c26177224 */ /* 0x040fe200078e02ff */
[----:B------:R-:W-:Y:S01]  /*6700*/  SHF.R.S32.HI R31, RZ, 0x18, R31 ;  /* 0x00000018ff1f7819 */ /* 0x000fe2000001141f */
[C---:B------:R-:W-:Y:S02]  /*6710*/  IMAD R7, R38.reuse, R12, RZ ;  /* 0x0000000c26077224 */ /* 0x040fe400078e02ff */
[----:B------:R-:W-:Y:S01]  /*6720*/  IMAD R28, R38, R33, RZ ;  /* 0x00000021261c7224 */ /* 0x000fe200078e02ff */
[----:B------:R-:W-:Y:S01]  /*6730*/  PRMT R33, R50, 0x8880, RZ ;  /* 0x0000888032217816 */ /* 0x000fe200000000ff */
[----:B------:R-:W-:Y:S02]  /*6740*/  IMAD R3, R41, R40, R3 ;  /* 0x0000002829037224 */ /* 0x000fe400078e0203 */
[C---:B------:R-:W-:Y:S02]  /*6750*/  IMAD R12, R38.reuse, R17, RZ ;  /* 0x00000011260c7224 */ /* 0x040fe400078e02ff */
[C---:B------:R-:W-:Y:S02]  /*6760*/  IMAD R5, R38.reuse, R10, RZ ;  /* 0x0000000a26057224 */ /* 0x040fe400078e02ff */
[----:B------:R-:W-:Y:S02]  /*6770*/  IMAD R17, R38, R22, RZ ;  /* 0x0000001626117224 */ /* 0x000fe400078e02ff */
[----:B------:R-:W-:Y:S02]  /*6780*/  IMAD R4, R42, R40, R4 ;  /* 0x000000282a047224 */ /* 0x000fe400078e0204 */
[C---:B------:R-:W-:Y:S02]  /*6790*/  IMAD R22, R38.reuse, R27, RZ ;  /* 0x0000001b26167224 */ /* 0x040fe400078e02ff */
[----:B------:R-:W-:Y:S01]  /*67a0*/  IMAD R27, R38, R32, RZ ;  /* 0x00000020261b7224 */ /* 0x000fe200078e02ff */
[----:B------:R-:W-:Y:S01]  /*67b0*/  SHF.L.U32 R32, R50, 0x8, RZ ;  /* 0x0000000832207819 */ /* 0x000fe200000006ff */
[-C--:B------:R-:W-:Y:S02]  /*67c0*/  IMAD R5, R0, R40.reuse, R5 ;  /* 0x0000002800057224 */ /* 0x080fe400078e0205 */
[----:B------:R-:W-:Y:S01]  /*67d0*/  IMAD.MOV.U32 R0, RZ, RZ, R33 ;  /* 0x000000ffff007224 */ /* 0x000fe200078e0021 */
[----:B------:R-:W-:Y:S01]  /*67e0*/  SHF.R.S32.HI R32, RZ, 0x18, R32 ;  /* 0x00000018ff207819 */ /* 0x000fe20000011420 */
[-C--:B------:R-:W-:Y:S01]  /*67f0*/  IMAD R6, R2, R40.reuse, R6 ;  /* 0x0000002802067224 */ /* 0x080fe200078e0206 */
[----:B------:R-:W-:Y:S01]  /*6800*/  SHF.R.S32.HI R2, RZ, 0x18, R50 ;  /* 0x00000018ff027819 */ /* 0x000fe20000011432 */
[----:B------:R-:W-:Y:S01]  /*6810*/  IMAD R7, R0, R40, R7 ;  /* 0x0000002800077224 */ /* 0x000fe200078e0207 */
[----:B------:R-:W-:Y:S01]  /*6820*/  PRMT R0, R51, 0x8880, RZ ;  /* 0x0000888033007816 */ /* 0x000fe200000000ff */
[----:B------:R-:W-:Y:S01]  /*6830*/  IMAD R9, R38, R14, RZ ;  /* 0x0000000e26097224 */ /* 0x000fe200078e02ff */
[----:B------:R-:W-:Y:S01]  /*6840*/  I2IP.S8.S32.SAT R6, R6, R5, RZ ;  /* 0x0000000506067239 */ /* 0x000fe200000014ff */
[-C--:B------:R-:W-:Y:S01]  /*6850*/  IMAD R8, R31, R40.reuse, R8 ;  /* 0x000000281f087224 */ /* 0x080fe200078e0208 */
[C---:B------:R-:W-:Y:S01]  /*6860*/  SHF.L.U32 R31, R51.reuse, 0x8, RZ ;  /* 0x00000008331f7819 */ /* 0x040fe200000006ff */
[----:B------:R-:W-:Y:S01]  /*6870*/  IMAD R10, R38, R15, RZ ;  /* 0x0000000f260a7224 */ /* 0x000fe200078e02ff */
[----:B------:R-:W-:Y:S01]  /*6880*/  I2IP.S8.S32.SAT R57, R4, R3, R6 ;  /* 0x0000000304397239 */ /* 0x000fe20000001406 */
[-C--:B------:R-:W-:Y:S01]  /*6890*/  IMAD R9, R32, R40.reuse, R9 ;  /* 0x0000002820097224 */ /* 0x080fe200078e0209 */
[----:B------:R-:W-:Y:S01]  /*68a0*/  SHF.R.S32.HI R5, RZ, 0x18, R31 ;  /* 0x00000018ff057819 */ /* 0x000fe2000001141f */
[-C--:B------:R-:W-:Y:S01]  /*68b0*/  IMAD R10, R2, R40.reuse, R10 ;  /* 0x00000028020a7224 */ /* 0x080fe200078e020a */
[----:B------:R-:W-:Y:S01]  /*68c0*/  SHF.L.U32 R2, R51, 0x10, RZ ;  /* 0x0000001033027819 */ /* 0x000fe200000006ff */
[----:B------:R-:W-:Y:S01]  /*68d0*/  IMAD R11, R0, R40, R11 ;  /* 0x00000028000b7224 */ /* 0x000fe200078e020b */
[----:B------:R-:W-:Y:S01]  /*68e0*/  SHF.R.S32.HI R0, RZ, 0x18, R51 ;  /* 0x00000018ff007819 */ /* 0x000fe20000011433 */
[C---:B------:R-:W-:Y:S01]  /*68f0*/  IMAD R15, R38.reuse, R20, RZ ;  /* 0x00000014260f7224 */ /* 0x040fe200078e02ff */
[----:B------:R-:W-:Y:S01]  /*6900*/  SHF.R.S32.HI R2, RZ, 0x18, R2 ;  /* 0x00000018ff027819 */ /* 0x000fe20000011402 */
[C---:B------:R-:W-:Y:S01]  /*6910*/  IMAD R14, R38.reuse, R19, RZ ;  /* 0x00000013260e7224 */ /* 0x040fe200078e02ff */
[C---:B----4-:R-:W-:Y:S01]  /*6920*/  SHF.L.U32 R4, R45.reuse, 0x10, RZ ;  /* 0x000000102d047819 */ /* 0x050fe200000006ff */
[----:B------:R-:W-:Y:S01]  /*6930*/  IMAD R19, R38, R24, RZ ;  /* 0x0000001826137224 */ /* 0x000fe200078e02ff */
[----:B------:R-:W-:Y:S01]  /*6940*/  PRMT R3, R45, 0x8880, RZ ;  /* 0x000088802d037816 */ /* 0x000fe200000000ff */
[-C--:B------:R-:W-:Y:S01]  /*6950*/  IMAD R12, R2, R40.reuse, R12 ;  /* 0x00000028020c7224 */ /* 0x080fe200078e020c */
[----:B------:R-:W-:Y:S01]  /*6960*/  PRMT R2, R44, 0x8880, RZ ;  /* 0x000088802c027816 */ /* 0x000fe200000000ff */
[-C--:B------:R-:W-:Y:S01]  /*6970*/  IMAD R13, R5, R40.reuse, R13 ;  /* 0x00000028050d7224 */ /* 0x080fe200078e020d */
[----:B------:R-:W-:Y:S01]  /*6980*/  SHF.R.S32.HI R4, RZ, 0x18, R4 ;  /* 0x00000018ff047819 */ /* 0x000fe20000011404 */
[----:B------:R-:W-:Y:S01]  /*6990*/  IMAD R14, R0, R40, R14 ;  /* 0x00000028000e7224 */ /* 0x000fe200078e020e */
[----:B------:R-:W-:Y:S01]  /*69a0*/  MOV R0, R2 ;  /* 0x0000000200007202 */ /* 0x000fe20000000f00 */
[----:B------:R-:W-:Y:S01]  /*69b0*/  IMAD.U32 R5, R44, 0x10000, RZ ;  /* 0x000100002c057824 */ /* 0x000fe200078e00ff */
[----:B------:R-:W-:Y:S01]  /*69c0*/  I2IP.S8.S32.SAT R9, R10, R9, RZ ;  /* 0x000000090a097239 */ /* 0x000fe200000014ff */
[----:B------:R-:W-:Y:S01]  /*69d0*/  IMAD R20, R38, R25, RZ ;  /* 0x0000001926147224 */ /* 0x000fe200078e02ff */
[----:B------:R-:W-:Y:S01]  /*69e0*/  I2IP.S8.S32.SAT R13, R14, R13, RZ ;  /* 0x0000000d0e0d7239 */ /* 0x000fe200000014ff */
[----:B------:R-:W-:Y:S01]  /*69f0*/  IMAD R15, R0, R40, R15 ;  /* 0x00000028000f7224 */ /* 0x000fe200078e020f */
[----:B------:R-:W-:Y:S01]  /*6a00*/  SHF.R.S32.HI R2, RZ, 0x18, R5 ;  /* 0x00000018ff027819 */ /* 0x000fe20000011405 */
[----:B------:R-:W-:Y:S01]  /*6a10*/  IMAD R24, R38, R29, RZ ;  /* 0x0000001d26187224 */ /* 0x000fe200078e02ff */
[----:B------:R-:W-:Y:S01]  /*6a20*/  SHF.L.U32 R0, R44, 0x8, RZ ;  /* 0x000000082c007819 */ /* 0x000fe200000006ff */
[----:B------:R-:W-:Y:S01]  /*6a30*/  IMAD R25, R38, R30, RZ ;  /* 0x0000001e26197224 */ /* 0x000fe200078e02ff */
[----:B------:R-:W-:Y:S01]  /*6a40*/  I2IP.S8.S32.SAT R58, R8, R7, R9 ;  /* 0x00000007083a7239 */ /* 0x000fe20000001409 */
[----:B------:R-:W-:Y:S01]  /*6a50*/  IMAD R16, R2, R40, R16 ;  /* 0x0000002802107224 */ /* 0x000fe200078e0210 */
[----:B------:R-:W-:Y:S01]  /*6a60*/  SHF.R.S32.HI R0, RZ, 0x18, R0 ;  /* 0x00000018ff007819 */ /* 0x000fe20000011400 */
[----:B------:R-:W-:Y:S01]  /*6a70*/  IMAD R29, R38, R34, RZ ;  /* 0x00000022261d7224 */ /* 0x000fe200078e02ff */
[----:B------:R-:W-:Y:S01]  /*6a80*/  SHF.R.S32.HI R2, RZ, 0x18, R44 ;  /* 0x00000018ff027819 */ /* 0x000fe2000001142c */
[----:B------:R-:W-:Y:S01]  /*6a90*/  IMAD.SHL.U32 R5, R45, 0x100, RZ ;  /* 0x000001002d057824 */ /* 0x000fe200078e00ff */
[----:B------:R-:W-:Y:S01]  /*6aa0*/  I2IP.S8.S32.SAT R59, R12, R11, R13 ;  /* 0x0000000b0c3b7239 */ /* 0x000fe2000000140d */
[-C--:B------:R-:W-:Y:S02]  /*6ab0*/  IMAD R17, R0, R40.reuse, R17 ;  /* 0x0000002800117224 */ /* 0x080fe400078e0211 */
[-C--:B------:R-:W-:Y:S01]  /*6ac0*/  IMAD R18, R2, R40.reuse, R18 ;  /* 0x0000002802127224 */ /* 0x080fe200078e0212 */
[----:B------:R-:W-:Y:S01]  /*6ad0*/  SHF.R.S32.HI R0, RZ, 0x18, R5 ;  /* 0x00000018ff007819 */ /* 0x000fe20000011405 */
[-C--:B------:R-:W-:Y:S01]  /*6ae0*/  IMAD R19, R3, R40.reuse, R19 ;  /* 0x0000002803137224 */ /* 0x080fe200078e0213 */
[----:B------:R-:W-:Y:S01]  /*6af0*/  SHF.R.S32.HI R2, RZ, 0x18, R45 ;  /* 0x00000018ff027819 */ /* 0x000fe2000001142d */
[-C--:B------:R-:W-:Y:S01]  /*6b00*/  IMAD R20, R4, R40.reuse, R20 ;  /* 0x0000002804147224 */ /* 0x080fe200078e0214 */
[----:B------:R-:W-:Y:S01]  /*6b10*/  SHF.L.U32 R4, R46, 0x10, RZ ;  /* 0x000000102e047819 */ /* 0x000fe200000006ff */
[-C--:B------:R-:W-:Y:S01]  /*6b20*/  IMAD R21, R0, R40.reuse, R21 ;  /* 0x0000002800157224 */ /* 0x080fe200078e0215 */
[C---:B------:R-:W-:Y:S01]  /*6b30*/  PRMT R0, R46.reuse, 0x8880, RZ ;  /* 0x000088802e007816 */ /* 0x040fe200000000ff */
[----:B------:R1:W-:Y:S01]  /*6b40*/  STS.128 [R69+UR44+0x4200], R56 ;  /* 0x0042003845007988 */ /* 0x0003e20008000c2c */
[----:B------:R-:W-:Y:S01]  /*6b50*/  SHF.L.U32 R3, R46, 0x8, RZ ;  /* 0x000000082e037819 */ /* 0x000fe200000006ff */
[-C--:B------:R-:W-:Y:S01]  /*6b60*/  IMAD R22, R2, R40.reuse, R22 ;  /* 0x0000002802167224 */ /* 0x080fe200078e0216 */
[----:B------:R-:W-:Y:S01]  /*6b70*/  SHF.R.S32.HI R2, RZ, 0x18, R4 ;  /* 0x00000018ff027819 */ /* 0x000fe20000011404 */
[-C--:B------:R-:W-:Y:S01]  /*6b80*/  IMAD R23, R0, R40.reuse, R23 ;  /* 0x0000002800177224 */ /* 0x080fe200078e0217 */
[----:B------:R-:W-:Y:S01]  /*6b90*/  SHF.R.S32.HI R3, RZ, 0x18, R3 ;  /* 0x00000018ff037819 */ /* 0x000fe20000011403 */
[----:B------:R-:W-:Y:S01]  /*6ba0*/  IMAD R30, R38, R35, RZ ;  /* 0x00000023261e7224 */ /* 0x000fe200078e02ff */
[----:B------:R-:W-:Y:S01]  /*6bb0*/  SHF.R.S32.HI R0, RZ, 0x18, R46 ;  /* 0x00000018ff007819 */ /* 0x000fe2000001142e */
[-C--:B------:R-:W-:Y:S01]  /*6bc0*/  IMAD R24, R2, R40.reuse, R24 ;  /* 0x0000002802187224 */ /* 0x080fe200078e0218 */
[----:B------:R-:W-:Y:S01]  /*6bd0*/  PRMT R2, R47, 0x8880, RZ ;  /* 0x000088802f027816 */ /* 0x000fe200000000ff */
[-C--:B------:R-:W-:Y:S01]  /*6be0*/  IMAD R25, R3, R40.reuse, R25 ;  /* 0x0000002803197224 */ /* 0x080fe200078e0219 */
[C---:B------:R-:W-:Y:S01]  /*6bf0*/  SHF.L.U32 R3, R47.reuse, 0x10, RZ ;  /* 0x000000102f037819 */ /* 0x040fe200000006ff */
[----:B------:R-:W-:Y:S01]  /*6c00*/  IMAD.SHL.U32 R4, R47, 0x100, RZ ;  /* 0x000001002f047824 */ /* 0x000fe200078e00ff */
[----:B------:R-:W-:Y:S01]  /*6c10*/  SHF.R.S32.HI R5, RZ, 0x18, R47 ;  /* 0x00000018ff057819 */ /* 0x000fe2000001142f */
[-C--:B------:R-:W-:Y:S01]  /*6c20*/  IMAD R26, R0, R40.reuse, R26 ;  /* 0x00000028001a7224 */ /* 0x080fe200078e021a */
[----:B------:R-:W-:Y:S01]  /*6c30*/  SHF.R.S32.HI R3, RZ, 0x18, R3 ;  /* 0x00000018ff037819 */ /* 0x000fe20000011403 */
[-C--:B------:R-:W-:Y:S01]  /*6c40*/  IMAD R27, R2, R40.reuse, R27 ;  /* 0x00000028021b7224 */ /* 0x080fe200078e021b */
[----:B------:R-:W-:Y:S02]  /*6c50*/  SHF.R.S32.HI R4, RZ, 0x18, R4 ;  /* 0x00000018ff047819 */ /* 0x000fe40000011404 */
[----:B------:R-:W-:Y:S01]  /*6c60*/  I2IP.S8.S32.SAT R17, R18, R17, RZ ;  /* 0x0000001112117239 */ /* 0x000fe200000014ff */
[-C--:B------:R-:W-:Y:S01]  /*6c70*/  IMAD R28, R3, R40.reuse, R28 ;  /* 0x00000028031c7224 */ /* 0x080fe200078e021c */
[----:B------:R-:W-:Y:S01]  /*6c80*/  I2IP.S8.S32.SAT R21, R22, R21, RZ ;  /* 0x0000001516157239 */ /* 0x000fe200000014ff */
[-C--:B------:R-:W-:Y:S01]  /*6c90*/  IMAD R29, R4, R40.reuse, R29 ;  /* 0x00000028041d7224 */ /* 0x080fe200078e021d */
[----:B------:R-:W-:Y:S01]  /*6ca0*/  I2IP.S8.S32.SAT R16, R16, R15, R17 ;  /* 0x0000000f10107239 */ /* 0x000fe20000001411 */
[----:B------:R-:W-:Y:S01]  /*6cb0*/  IMAD R30, R5, R40, R30 ;  /* 0x00000028051e7224 */ /* 0x000fe200078e021e */
[----:B------:R-:W-:Y:S02]  /*6cc0*/  I2IP.S8.S32.SAT R17, R20, R19, R21 ;  /* 0x0000001314117239 */ /* 0x000fe40000001415 */
[----:B------:R-:W-:Y:S02]  /*6cd0*/  I2IP.S8.S32.SAT R18, R26, R25, RZ ;  /* 0x000000191a127239 */ /* 0x000fe400000014ff */
[----:B------:R-:W-:Y:S02]  /*6ce0*/  I2IP.S8.S32.SAT R19, R30, R29, RZ ;  /* 0x0000001d1e137239 */ /* 0x000fe400000014ff */
[----:B------:R-:W-:Y:S02]  /*6cf0*/  I2IP.S8.S32.SAT R18, R24, R23, R18 ;  /* 0x0000001718127239 */ /* 0x000fe40000001412 */
[----:B------:R-:W-:Y:S02]  /*6d00*/  I2IP.S8.S32.SAT R19, R28, R27, R19 ;  /* 0x0000001b1c137239 */ /* 0x000fe40000001413 */
[----:B------:R-:W-:Y:S02]  /*6d10*/  LEA R0, R82, UR44, 0x3 ;  /* 0x0000002c52007c11 */ /* 0x000fe4000f8e18ff */
[----:B------:R-:W-:Y:S01]  /*6d20*/  @P6 SHF.L.U32 R2, R81, 0x1f, RZ ;  /* 0x0000001f51026819 */ /* 0x000fe200000006ff */
[----:B------:R1:W-:Y:S01]  /*6d30*/  STS.128 [R89+0x4210], R16 ;  /* 0x0042101059007388 */ /* 0x0003e20000000c00 */
[----:B------:R-:W-:Y:S01]  /*6d40*/  @!PT LDS RZ, [RZ] ;  /* 0x00000000fffff984 */ /* 0x000fe20000000800 */
[----:B------:R-:W-:Y:S01]  /*6d50*/  @!PT LDS RZ, [RZ] ;  /* 0x00000000fffff984 */ /* 0x000fe20000000800 */
[----:B------:R-:W-:Y:S01]  /*6d60*/  @!PT LDS RZ, [RZ] ;  /* 0x00000000fffff984 */ /* 0x000fe20000000800 */
[----:B------:R-:W-:Y:S01]  /*6d70*/  @!PT LDS RZ, [RZ] ;  /* 0x00000000fffff984 */ /* 0x000fe20000000800 */
[----:B------:R2:W-:Y:S07]  /*6d80*/  MEMBAR.ALL.CTA ;  /* 0x0000000000007992 */ /* 0x0005ee0000008000 */
[----:B--2---:R-:W2:Y:S02]  /*6d90*/  FENCE.VIEW.ASYNC.S ;  /* 0x00000000000073c6 */ /* 0x004ea40000000000 */
[----:B--2---:R-:W-:Y:S06]  /*6da0*/  BAR.SYNC.DEFER_BLOCKING 0x1, 0x80 ;  /* 0x0042000000007b1d */ /* 0x004fec0000010000 */
[----:B------:R-:W-:Y:S05]  /*6db0*/  @P0 BRA `(.L_x_107) ;  /* 0x0000000000280947 */ /* 0x000fea0003800000 */
[----:B------:R-:W-:Y:S01]  /*6dc0*/  UIADD3 UR4, UPT, UPT, UR44, 0x4200, URZ ;  /* 0x000042002c047890 */ /* 0x000fe2000fffe0ff */
[----:B------:R-:W-:Y:S05]  /*6dd0*/  UMOV UR51, UR36 ;  /* 0x0000002400337c82 */ /* 0x000fea0008000000 */
[----:B------:R-:W-:Y:S01]  /*6de0*/  MOV R86, UR4 ;  /* 0x0000000400567c02 */ /* 0x000fe20008000f00 */
[----:B------:R-:W-:Y:S03]  /*6df0*/  UIADD3 UR4, UP0, UPT, UR62, 0x680, URZ ;  /* 0x000006803e047890 */ /* 0x000fe6000ff1e0ff */
[----:B------:R-:W-:Y:S01]  /*6e00*/  R2UR UR48, R86 ;  /* 0x00000000563072ca */ /* 0x000fe200000e0000 */
[----:B------:R-:W-:Y:S11]  /*6e10*/  UIADD3.X UR5, UPT, UPT, URZ, UR63, URZ, UP0, !UPT ;  /* 0x0000003fff057290 */ /* 0x000ff600087fe4ff */
[----:B------:R-:W-:Y:S01]  /*6e20*/  @!UPT UIADD3 URZ, UPT, UPT, URZ, URZ, URZ ;  /* 0x000000fffffff290 */ /* 0x000fe2000fffe0ff */
[----:B------:R2:W-:Y:S01]  /*6e30*/  UTMASTG.3D [UR48], [UR4] ;  /* 0x00000030040073b5 */ /* 0x0005e20008010000 */
[----:B------:R0:W-:Y:S01]  /*6e40*/  UTMACMDFLUSH ;  /* 0x00000000000079b7 */ /* 0x0001e20000000000 */
[----:B--2---:R-:W-:Y:S04]  /*6e50*/  DEPBAR.LE SB0, 0x1 ;  /* 0x000080400000791a */ /* 0x004fe80000000000 */
.L_x_107:
[----:B------:R-:W-:Y:S05]  /*6e60*/  BSYNC.RECONVERGENT B0 ;  /* 0x0000000000007941 */ /* 0x000fea0003800200 */
.L_x_106:
[----:B------:R-:W-:Y:S06]  /*6e70*/  BAR.SYNC.DEFER_BLOCKING 0x1, 0x80 ;  /* 0x0042000000007b1d */ /* 0x000fec0000010000 */
[----:B------:R-:W2:Y:S01]  /*6e80*/  @P6 SYNCS.PHASECHK.TRANS64.TRYWAIT P0, [R0+URZ+0x50], R2 ;  /* 0x00005002000065a7 */ /* 0x000ea200080011ff */
[----:B------:R-:W-:Y:S01]  /*6e90*/  BSSY B1, `(.L_x_108) ;  /* 0x000001f000017945 */ /* 0x000fe20003800000 */
[----:B--2---:R-:W-:Y:S03]  /*6ea0*/  @P6 SEL R53, RZ, 0x1, !P0 ;  /* 0x00000001ff356807 */ /* 0x004fe60004000000 */
[----:B------:R-:W-:Y:S05]  /*6eb0*/  @!P6 BRA `(.L_x_109) ;  /* 0x000000000070e947 */ /* 0x000fea0003800000 */
[----:B------:R-:W-:Y:S01]  /*6ec0*/  ISETP.NE.AND P1, PT, R54, RZ, PT ;  /* 0x000000ff3600720c */ /* 0x000fe20003f25270 */
[----:B------:R-:W-:Y:S01]  /*6ed0*/  BSSY B0, `(.L_x_110) ;  /* 0x0000008000007945 */ /* 0x000fe20003800000 */
[----:B------:R-:W-:Y:S11]  /*6ee0*/  ISETP.NE.AND P0, PT, R53, RZ, PT ;  /* 0x000000ff3500720c */ /* 0x000ff60003f05270 */
[----:B------:R-:W-:Y:S04]  /*6ef0*/  @P1 IMAD R4, R82, 0x1000, R60 ;  /* 0x0000100052041824 */ /* 0x000fe800078e023c */
[----:B------:R-:W-:Y:S01]  /*6f00*/  @P1 IMAD.IADD R3, R55, 0x1, R4 ;  /* 0x0000000137031824 */ /* 0x000fe200078e0204 */
[----:B------:R-:W-:Y:S06]  /*6f10*/  @P0 BRA `(.L_x_111) ;  /* 0x00000000000c0947 */ /* 0x000fec0003800000 */
[----:B------:R-:W-:Y:S04]  /*6f20*/  SHF.L.U32 R2, R81, 0x1f, RZ ;  /* 0x0000001f51027819 */ /* 0x000fe800000006ff */
[----:B------:R-:W2:Y:S02]  /*6f30*/  SYNCS.PHASECHK.TRANS64.TRYWAIT P0, [R0+URZ+0x50], R2 ;  /* 0x00005002000075a7 */ /* 0x000ea400080011ff */
[----:B--2---:R-:W-:Y:S05]  /*6f40*/  @!P0 BRA `(.L_x_112) ;  /* 0x0000003000f88947 */ /* 0x004fea0003800000 */
.L_x_111:
[----:B------:R-:W-:Y:S05]  /*6f50*/  BSYNC B0 ;  /* 0x0000000000007941 */ /* 0x000fea0003800000 */
.L_x_110:
[----:B------:R-:W-:Y:S01]  /*6f60*/  ISETP.NE.AND P0, PT, R54, RZ, PT ;  /* 0x000000ff3600720c */ /* 0x000fe20003f05270 */
[----:B--2---:R-:W-:Y:S02]  /*6f70*/  VIADD R2, R0, 0x70 ;  /* 0x0000007000027836 */ /* 0x004fe40000000000 */
[----:B------:R-:W-:Y:S02]  /*6f80*/  IMAD.U32 R0, RZ, RZ, UR45 ;  /* 0x0000002dff007e24 */ /* 0x000fe4000f8e00ff */
[----:B------:R-:W-:Y:S03]  /*6f90*/  VIADD R82, R82, 0x1 ;  /* 0x0000000152527836 */ /* 0x000fe60000000000 */
[----:B------:R-:W-:Y:S05]  /*6fa0*/  PRMT R0, R0, 0x654, R2 ;  /* 0x0000065400007816 */ /* 0x000fea0000000002 */
[----:B------:R2:W3:Y:S04]  /*6fb0*/  @P0 LDS.128 R48, [R4+0x200] ;  /* 0x0002000004300984 */ /* 0x0004e80000000c00 */
        /* <DEDUP_REMOVED lines=11> */
[----:B--23--:R-:W-:Y:S02]  /*7070*/  LOP3.LUT R81, R81, R0, RZ, 0x3c, !PT ;  /* 0x0000000051517212 */ /* 0x00cfe400078e3cff */
.L_x_109:
[----:B------:R-:W-:Y:S05]  /*7080*/  BSYNC B1 ;  /* 0x0000000000017941 */ /* 0x000fea0003800000 */
.L_x_108:
[----:B------:R-:W-:Y:S05]  /*7090*/  VIADD R0, R39, 0x40 ;  /* 0x0000004027007836 */ /* 0x000fea0000000000 */
[----:B------:R-:W-:Y:S04]  /*70a0*/  SHF.R.U32.HI R0, RZ, 0x15, R0 ;  /* 0x00000015ff007819 */ /* 0x000fe80000011600 */
[----:B------:R-:W-:Y:S11]  /*70b0*/  LOP3.LUT P0, RZ, R0, 0x3, R75, 0x48, !PT ;  /* 0x0000000300ff7812 */ /* 0x000ff6000780484b */
[----:B------:R-:W-:Y:S02]  /*70c0*/  @!UPT UIADD3 URZ, UPT, UPT, URZ, URZ, URZ ;  /* 0x000000fffffff290 */ /* 0x000fe4000fffe0ff */
[----:B------:R-:W-:Y:S05]  /*70d0*/  @!P0 BRA `(.L_x_113) ;  /* 0x0000000000408947 */ /* 0x000fea0003800000 */
[----:B------:R-:W2:Y:S01]  /*70e0*/  LDCU.64 UR8, c[0x4][0x78] ;  /* 0x01000f00ff0877ac */ /* 0x000ea20008000a00 */
[----:B------:R-:W-:Y:S01]  /*70f0*/  MOV R3, 0x0 ;  /* 0x0000000000037802 */ /* 0x000fe20000000f00 */
[----:B------:R-:W-:Y:S02]  /*7100*/  HFMA2 R12, -RZ, RZ, 0, 5.9604644775390625e-08 ;  /* 0x00000001ff0c7431 */ /* 0x000fe400000001ff */
[----:B------:R-:W-:Y:S02]  /*7110*/  IMAD.MOV.U32 R8, RZ, RZ, 0x192 ;  /* 0x00000192ff087424 */ /* 0x000fe400078e00ff */
[----:B------:R-:W-:Y:S01]  /*7120*/  IMAD.MOV.U32 R13, RZ, RZ, RZ ;  /* 0x000000ffff0d7224 */ /* 0x000fe200078e00ff */
[----:B------:R-:W3:Y:S01]  /*7130*/  LDCU.64 UR6, c[0x4][0x80] ;  /* 0x01001000ff0677ac */ /* 0x000ee20008000a00 */
[----:B------:R-:W1:Y:S01]  /*7140*/  LDC.64 R2, c[0x4][R3] ;  /* 0x0100000003027b82 */ /* 0x000e620000000a00 */
[----:B------:R-:W5:Y:S01]  /*7150*/  LDCU.64 UR4, c[0x4][0x18] ;  /* 0x01000300ff0477ac */ /* 0x000f620008000a00 */
[----:B--2---:R-:W-:Y:S01]  /*7160*/  MOV R5, UR9 ;  /* 0x0000000900057c02 */ /* 0x004fe20008000f00 */
[----:B------:R-:W-:Y:S01]  /*7170*/  IMAD.U32 R4, RZ, RZ, UR8 ;  /* 0x00000008ff047e24 */ /* 0x000fe2000f8e00ff */
[----:B---3--:R-:W-:Y:S01]  /*7180*/  MOV R7, UR7 ;  /* 0x0000000700077c02 */ /* 0x008fe20008000f00 */
[----:B------:R-:W-:Y:S01]  /*7190*/  IMAD.U32 R6, RZ, RZ, UR6 ;  /* 0x00000006ff067e24 */ /* 0x000fe2000f8e00ff */
[----:B-----5:R-:W-:Y:S01]  /*71a0*/  MOV R11, UR5 ;  /* 0x00000005000b7c02 */ /* 0x020fe20008000f00 */
[----:B------:R-:W-:Y:S02]  /*71b0*/  IMAD.U32 R10, RZ, RZ, UR4 ;  /* 0x00000004ff0a7e24 */ /* 0x000fe4000f8e00ff */
[----:B------:R-:W-:Y:S07]  /*71c0*/  LEPC R20, `(.L_x_113) ;  /* 0x000000001014794e */ /* 0x000fee0000000000 */
[----:B-1--4-:R-:W-:Y:S05]  /*71d0*/  CALL.ABS.NOINC R2 ;  /* 0x0000000002007343 */ /* 0x012fea0003c00000 */
.L_x_113:
[C---:B------:R-:W-:Y:S01]  /*71e0*/  SHF.L.U32 R2, R48.reuse, 0x10, RZ ;  /* 0x0000001030027819 */ /* 0x040fe200000006ff */
[----:B------:R-:W-:Y:S05]  /*71f0*/  WARPSYNC.ALL ;  /* 0x0000000000007948 */ /* 0x000fea0003800000 */
[----:B------:R-:W-:Y:S01]  /*7200*/  R2UR UR4, R39 ;  /* 0x00000000270472ca */ /* 0x000fe200000e0000 */
[----:B------:R-:W-:Y:S01]  /*7210*/  BSSY.RECONVERGENT B0, `(.L_x_114) ;  /* 0x0000099000007945 */ /* 0x000fe20003800200 */
[C---:B------:R-:W-:Y:S02]  /*7220*/  PRMT R3, R48.reuse, 0x8880, RZ ;  /* 0x0000888030037816 */ /* 0x040fe400000000ff */
[----:B------:R-:W-:Y:S02]  /*7230*/  SHF.L.U32 R41, R48, 0x8, RZ ;  /* 0x0000000830297819 */ /* 0x000fe400000006ff */
[C---:B------:R-:W-:Y:S02]  /*7240*/  SHF.L.U32 R42, R49.reuse, 0x10, RZ ;  /* 0x00000010312a7819 */ /* 0x040fe400000006ff */
[----:B------:R-:W-:Y:S02]  /*7250*/  SHF.L.U32 R43, R49, 0x8, RZ ;  /* 0x00000008312b7819 */ /* 0x000fe400000006ff */
[----:B------:R-:W-:Y:S02]  /*7260*/  SHF.R.S32.HI R42, RZ, 0x18, R42 ;  /* 0x00000018ff2a7819 */ /* 0x000fe4000001142a */
[----:B------:R-:W-:Y:S01]  /*7270*/  SHF.R.S32.HI R43, RZ, 0x18, R43 ;  /* 0x00000018ff2b7819 */ /* 0x000fe2000001142b */
[----:B-1----:R-:W-:Y:S01]  /*7280*/  LDTM.16dp32bit_t0_t15.x32 R4, tmem[UR4+0x40] ;  /* 0x00004004000479ee */ /* 0x002fe20008a80000 */
[----:B------:R-:W1:Y:S01]  /*7290*/  LDTM.16dp32bit_t16_t31.x32 R4, tmem[UR4+0x60] ;  /* 0x00006004000479ee */ /* 0x000e620008aa0000 */
[----:B------:R-:W-:Y:S02]  /*72a0*/  ISETP.NE.AND P0, PT, R87, RZ, PT ;  /* 0x000000ff5700720c */ /* 0x000fe40003f05270 */
        /* <DEDUP_REMOVED lines=16> */
[----:B------:R-:W-:Y:S01]  /*73b0*/  IMAD R5, R38, R9, RZ ;  /* 0x0000000926057224 */ /* 0x000fe200078e02ff */
[----:B------:R-:W-:Y:S01]  /*73c0*/  PRMT R7, R50, 0x8880, RZ ;  /* 0x0000888032077816 */ /* 0x000fe200000000ff */
[----:B------:R-:W-:Y:S01]  /*73d0*/  IMAD R12, R38, R16, RZ ;  /* 0x00000010260c7224 */ /* 0x000fe200078e02ff */
[----:B------:R-:W-:Y:S01]  /*73e0*/  I2IP.S8.S32.SAT R56, R2, R0, R56 ;  /* 0x0000000002387239 */ /* 0x000fe20000001438 */
[C---:B------:R-:W-:Y:S01]  /*73f0*/  IMAD R9, R38.reuse, R13, RZ ;  /* 0x0000000d26097224 */ /* 0x040fe200078e02ff */
[----:B------:R-:W-:Y:S01]  /*7400*/  SHF.R.S32.HI R3, RZ, 0x18, R49 ;  /* 0x00000018ff037819 */ /* 0x000fe20000011431 */
[----:B------:R-:W-:Y:S01]  /*7410*/  IMAD R16, R38, R20, RZ ;  /* 0x0000001426107224 */ /* 0x000fe200078e02ff */
[----:B----4-:R-:W-:Y:S01]  /*7420*/  SHF.L.U32 R0, R44, 0x10, RZ ;  /* 0x000000102c007819 */ /* 0x010fe200000006ff */
[----:B------:R-:W-:Y:S01]  /*7430*/  IMAD R13, R38, R17, RZ ;  /* 0x00000011260d7224 */ /* 0x000fe200078e02ff */
[----:B------:R-:W-:Y:S01]  /*7440*/  SHF.L.U32 R2, R44, 0x8, RZ ;  /* 0x000000082c027819 */ /* 0x000fe200000006ff */
[C---:B------:R-:W-:Y:S01]  /*7450*/  IMAD R20, R38.reuse, R24, RZ ;  /* 0x0000001826147224 */ /* 0x040fe200078e02ff */
[----:B------:R-:W-:Y:S01]  /*7460*/  SHF.R.S32.HI R0, RZ, 0x18, R0 ;  /* 0x00000018ff007819 */ /* 0x000fe20000011400 */
[C---:B------:R-:W-:Y:S01]  /*7470*/  IMAD R17, R38.reuse, R21, RZ ;  /* 0x0000001526117224 */ /* 0x040fe200078e02ff */
[----:B------:R-:W-:Y:S01]  /*7480*/  SHF.R.S32.HI R2, RZ, 0x18, R2 ;  /* 0x00000018ff027819 */ /* 0x000fe20000011402 */
[C---:B------:R-:W-:Y:S02]  /*7490*/  IMAD R24, R38.reuse, R28, RZ ;  /* 0x0000001c26187224 */ /* 0x040fe400078e02ff */
[C---:B------:R-:W-:Y:S02]  /*74a0*/  IMAD R6, R38.reuse, R10, RZ ;  /* 0x0000000a26067224 */ /* 0x040fe400078e02ff */
[C---:B------:R-:W-:Y:S02]  /*74b0*/  IMAD R21, R38.reuse, R25, RZ ;  /* 0x0000001926157224 */ /* 0x040fe400078e02ff */
[----:B------:R-:W-:Y:S01]  /*74c0*/  IMAD R28, R38, R32, RZ ;  /* 0x00000020261c7224 */ /* 0x000fe200078e02ff */
[----:B------:R-:W-:Y:S01]  /*74d0*/  SHF.L.U32 R32, R50, 0x10, RZ ;  /* 0x0000001032207819 */ /* 0x000fe200000006ff */
[-C--:B------:R-:W-:Y:S02]  /*74e0*/  IMAD R4, R41, R40.reuse, R4 ;  /* 0x0000002829047224 */ /* 0x080fe400078e0204 */
[----:B------:R-:W-:Y:S01]  /*74f0*/  IMAD R25, R38, R29, RZ ;  /* 0x0000001d26197224 */ /* 0x000fe200078e02ff */
[----:B------:R-:W-:Y:S01]  /*7500*/  SHF.R.S32.HI R32, RZ, 0x18, R32 ;  /* 0x00000018ff207819 */ /* 0x000fe20000011420 */
[----:B------:R-:W-:Y:S02]  /*7510*/  IMAD R5, R42, R40, R5 ;  /* 0x000000282a057224 */ /* 0x000fe400078e0205 */
[----:B------:R-:W-:Y:S01]  /*7520*/  IMAD R29, R38, R33, RZ ;  /* 0x00000021261d7224 */ /* 0x000fe200078e02ff */
[----:B------:R-:W-:Y:S01]  /*7530*/  SHF.L.U32 R33, R50, 0x8, RZ ;  /* 0x0000000832217819 */ /* 0x000fe200000006ff */
[C---:B------:R-:W-:Y:S02]  /*7540*/  IMAD R11, R38.reuse, R11, RZ ;  /* 0x0000000b260b7224 */ /* 0x040fe400078e02ff */
[C---:B------:R-:W-:Y:S01]  /*7550*/  IMAD R10, R38.reuse, R14, RZ ;  /* 0x0000000e260a7224 */ /* 0x040fe200078e02ff */
[----:B------:R-:W-:Y:S01]  /*7560*/  SHF.R.S32.HI R33, RZ, 0x18, R33 ;  /* 0x00000018ff217819 */ /* 0x000fe20000011421 */
[----:B------:R-:W-:Y:S02]  /*7570*/  IMAD R6, R43, R40, R6 ;  /* 0x000000282b067224 */ /* 0x000fe400078e0206 */
[C---:B------:R-:W-:Y:S02]  /*7580*/  IMAD R14, R38.reuse, R18, RZ ;  /* 0x00000012260e7224 */ /* 0x040fe400078e02ff */
[C---:B------:R-:W-:Y:S02]  /*7590*/  IMAD R18, R38.reuse, R22, RZ ;  /* 0x0000001626127224 */ /* 0x040fe400078e02ff */
[----:B------:R-:W-:Y:S01]  /*75a0*/  IMAD R11, R3, R40, R11 ;  /* 0x00000028030b7224 */ /* 0x000fe200078e020b */
[----:B------:R-:W-:Y:S01]  /*75b0*/  PRMT R3, R51, 0x8880, RZ ;  /* 0x0000888033037816 */ /* 0x000fe200000000ff */
[C---:B------:R-:W-:Y:S02]  /*75c0*/  IMAD R22, R38.reuse, R26, RZ ;  /* 0x0000001a26167224 */ /* 0x040fe400078e02ff */
[C---:B------:R-:W-:Y:S01]  /*75d0*/  IMAD R26, R38.reuse, R30, RZ ;  /* 0x0000001e261a7224 */ /* 0x040fe200078e02ff */
[----:B------:R-:W-:Y:S01]  /*75e0*/  I2IP.S8.S32.SAT R11, R11, R6, RZ ;  /* 0x000000060b0b7239 */ /* 0x000fe200000014ff */
[----:B------:R-:W-:Y:S01]  /*75f0*/  IMAD R8, R7, R40, R8 ;  /* 0x0000002807087224 */ /* 0x000fe200078e0208 */
[----:B------:R-:W-:Y:S01]  /*7600*/  SHF.L.U32 R6, R51, 0x10, RZ ;  /* 0x0000001033067819 */ /* 0x000fe200000006ff */
[----:B------:R-:W-:Y:S01]  /*7610*/  IMAD R30, R38, R34, RZ ;  /* 0x00000022261e7224 */ /* 0x000fe200078e02ff */
[----:B------:R-:W-:Y:S01]  /*7620*/  SHF.R.S32.HI R34, RZ, 0x18, R50 ;  /* 0x00000018ff227819 */ /* 0x000fe20000011432 */
[----:B------:R-:W-:Y:S01]  /*7630*/  IMAD R9, R32, R40, R9 ;  /* 0x0000002820097224 */ /* 0x000fe200078e0209 */
[----:B------:R-:W-:Y:S01]  /*7640*/  SHF.R.S32.HI R6, RZ, 0x18, R6 ;  /* 0x00000018ff067819 */ /* 0x000fe20000011406 */
[----:B------:R-:W-:Y:S01]  /*7650*/  IMAD R15, R38, R15, RZ ;  /* 0x0000000f260f7224 */ /* 0x000fe200078e02ff */
[----:B------:R-:W-:Y:S01]  /*7660*/  I2IP.S8.S32.SAT R57, R5, R4, R11 ;  /* 0x0000000405397239 */ /* 0x000fe2000000140b */
[-C--:B------:R-:W-:Y:S01]  /*7670*/  IMAD R10, R33, R40.reuse, R10 ;  /* 0x00000028210a7224 */ /* 0x080fe200078e020a */
[----:B------:R-:W-:Y:S01]  /*7680*/  SHF.L.U32 R5, R45, 0x10, RZ ;  /* 0x000000102d057819 */ /* 0x000fe200000006ff */
[----:B------:R-:W-:Y:S01]  /*7690*/  IMAD.SHL.U32 R7, R51, 0x100, RZ ;  /* 0x0000010033077824 */ /* 0x000fe200078e00ff */
[----:B------:R-:W-:Y:S01]  /*76a0*/  PRMT R4, R45, 0x8880, RZ ;  /* 0x000088802d047816 */ /* 0x000fe200000000ff */
[-C--:B------:R-:W-:Y:S01]  /*76b0*/  IMAD R15, R34, R40.reuse, R15 ;  /* 0x00000028220f7224 */ /* 0x080fe200078e020f */
[----:B------:R-:W-:Y:S01]  /*76c0*/  SHF.R.S32.HI R5, RZ, 0x18, R5 ;  /* 0x00000018ff057819 */ /* 0x000fe20000011405 */
[-C--:B------:R-:W-:Y:S01]  /*76d0*/  IMAD R12, R3, R40.reuse, R12 ;  /* 0x00000028030c7224 */ /* 0x080fe200078e020c */
[----:B------:R-:W-:Y:S01]  /*76e0*/  SHF.R.S32.HI R7, RZ, 0x18, R7 ;  /* 0x00000018ff077819 */ /* 0x000fe20000011407 */
[----:B------:R-:W-:Y:S01]  /*76f0*/  IMAD R13, R6, R40, R13 ;  /* 0x00000028060d7224 */ /* 0x000fe200078e020d */
[----:B------:R-:W-:Y:S01]  /*7700*/  I2IP.S8.S32.SAT R15, R15, R10, RZ ;  /* 0x0000000a0f0f7239 */ /* 0x000fe200000014ff */
[----:B------:R-:W-:Y:S01]  /*7710*/  IMAD R19, R38, R19, RZ ;  /* 0x0000001326137224 */ /* 0x000fe200078e02ff */
[----:B------:R-:W-:Y:S01]  /*7720*/  SHF.R.S32.HI R10, RZ, 0x18, R51 ;  /* 0x00000018ff0a7819 */ /* 0x000fe20000011433 */
[----:B------:R-:W-:Y:S01]  /*7730*/  IMAD R14, R7, R40, R14 ;  /* 0x00000028070e7224 */ /* 0x000fe200078e020e */
[----:B------:R-:W-:Y:S01]  /*7740*/  PRMT R3, R44, 0x8880, RZ ;  /* 0x000088802c037816 */ /* 0x000fe200000000ff */
[----:B------:R-:W-:Y:S01]  /*7750*/  IMAD R23, R38, R23, RZ ;  /* 0x0000001726177224 */ /* 0x000fe200078e02ff */
[----:B------:R-:W-:Y:S01]  /*7760*/  I2IP.S8.S32.SAT R58, R9, R8, R15 ;  /* 0x00000008093a7239 */ /* 0x000fe2000000140f */
[-C--:B------:R-:W-:Y:S02]  /*7770*/  IMAD R19, R10, R40.reuse, R19 ;  /* 0x000000280a137224 */ /* 0x080fe400078e0213 */
[-C--:B------:R-:W-:Y:S01]  /*7780*/  IMAD R16, R3, R40.reuse, R16 ;  /* 0x0000002803107224 */ /* 0x080fe200078e0210 */
[----:B------:R-:W-:Y:S01]  /*7790*/  SHF.R.S32.HI R3, RZ, 0x18, R44 ;  /* 0x00000018ff037819 */ /* 0x000fe2000001142c */
[----:B------:R-:W-:Y:S01]  /*77a0*/  IMAD R17, R0, R40, R17 ;  /* 0x0000002800117224 */ /* 0x000fe200078e0211 */
[----:B------:R-:W-:Y:S01]  /*77b0*/  I2IP.S8.S32.SAT R14, R19, R14, RZ ;  /* 0x0000000e130e7239 */ /* 0x000fe200000014ff */
[----:B------:R-:W-:Y:S02]  /*77c0*/  IMAD.SHL.U32 R0, R45, 0x100, RZ ;  /* 0x000001002d007824 */ /* 0x000fe400078e00ff */
[-C--:B------:R-:W-:Y:S01]  /*77d0*/  IMAD R18, R2, R40.reuse, R18 ;  /* 0x0000002802127224 */ /* 0x080fe200078e0212 */
[----:B------:R-:W-:Y:S01]  /*77e0*/  SHF.R.S32.HI R2, RZ, 0x18, R45 ;  /* 0x00000018ff027819 */ /* 0x000fe2000001142d */
[-C--:B------:R-:W-:Y:S01]  /*77f0*/  IMAD R23, R3, R40.reuse, R23 ;  /* 0x0000002803177224 */ /* 0x080fe200078e0217 */
[----:B------:R-:W-:Y:S01]  /*7800*/  SHF.R.S32.HI R0, RZ, 0x18, R0 ;  /* 0x00000018ff007819 */ /* 0x000fe20000011400 */
[-C--:B------:R-:W-:Y:S01]  /*7810*/  IMAD R20, R4, R40.reuse, R20 ;  /* 0x0000002804147224 */ /* 0x080fe200078e0214 */
[C---:B------:R-:W-:Y:S01]  /*7820*/  SHF.L.U32 R4, R46.reuse, 0x10, RZ ;  /* 0x000000102e047819 */ /* 0x040fe200000006ff */
[-C--:B------:R-:W-:Y:S01]  /*7830*/  IMAD R21, R5, R40.reuse, R21 ;  /* 0x0000002805157224 */ /* 0x080fe200078e0215 */
[----:B------:R-:W-:Y:S01]  /*7840*/  PRMT R3, R46, 0x8880, RZ ;  /* 0x000088802e037816 */ /* 0x000fe200000000ff */
[----:B------:R-:W-:Y:S01]  /*7850*/  IMAD R27, R38, R27, RZ ;  /* 0x0000001b261b7224 */ /* 0x000fe200078e02ff */
[----:B------:R-:W-:Y:S01]  /*7860*/  SHF.L.U32 R5, R46, 0x8, RZ ;  /* 0x000000082e057819 */ /* 0x000fe200000006ff */
[-C--:B------:R-:W-:Y:S01]  /*7870*/  IMAD R22, R0, R40.reuse, R22 ;  /* 0x0000002800167224 */ /* 0x080fe200078e0216 */
[----:B------:R-:W-:Y:S01]  /*7880*/  SHF.R.S32.HI R4, RZ, 0x18, R4 ;  /* 0x00000018ff047819 */ /* 0x000fe20000011404 */
[-C--:B------:R-:W-:Y:S01]  /*7890*/  IMAD R27, R2, R40.reuse, R27 ;  /* 0x00000028021b7224 */ /* 0x080fe200078e021b */
[----:B------:R-:W-:Y:S01]  /*78a0*/  SHF.R.S32.HI R5, RZ, 0x18, R5 ;  /* 0x00000018ff057819 */ /* 0x000fe20000011405 */
[-C--:B------:R-:W-:Y:S01]  /*78b0*/  IMAD R24, R3, R40.reuse, R24 ;  /* 0x0000002803187224 */ /* 0x080fe200078e0218 */
[C---:B------:R-:W-:Y:S01]  /*78c0*/  SHF.L.U32 R3, R47.reuse, 0x10, RZ ;  /* 0x000000102f037819 */ /* 0x040fe200000006ff */
[-C--:B------:R-:W-:Y:S01]  /*78d0*/  IMAD R25, R4, R40.reuse, R25 ;  /* 0x0000002804197224 */ /* 0x080fe200078e0219 */
[----:B------:R-:W-:Y:S01]  /*78e0*/  SHF.R.S32.HI R0, RZ, 0x18, R46 ;  /* 0x00000018ff007819 */ /* 0x000fe2000001142e */
[----:B------:R-:W-:Y:S01]  /*78f0*/  IMAD R31, R38, R31, RZ ;  /* 0x0000001f261f7224 */ /* 0x000fe200078e02ff */
[----:B------:R-:W-:Y:S01]  /*7900*/  PRMT R2, R47, 0x8880, RZ ;  /* 0x000088802f027816 */ /* 0x000fe200000000ff */
[-C--:B------:R-:W-:Y:S01]  /*7910*/  IMAD R26, R5, R40.reuse, R26 ;  /* 0x00000028051a7224 */ /* 0x080fe200078e021a */
[----:B------:R-:W-:Y:S01]  /*7920*/  SHF.L.U32 R4, R47, 0x8, RZ ;  /* 0x000000082f047819 */ /* 0x000fe200000006ff */
[-C--:B------:R-:W-:Y:S01]  /*7930*/  IMAD R31, R0, R40.reuse, R31 ;  /* 0x00000028001f7224 */ /* 0x080fe200078e021f */
[----:B------:R-:W-:Y:S01]  /*7940*/  SHF.R.S32.HI R3, RZ, 0x18, R3 ;  /* 0x00000018ff037819 */ /* 0x000fe20000011403 */
[-C--:B------:R-:W-:Y:S01]  /*7950*/  IMAD R28, R2, R40.reuse, R28 ;  /* 0x00000028021c7224 */ /* 0x080fe200078e021c */
[----:B------:R-:W-:Y:S01]  /*7960*/  SHF.R.S32.HI R4, RZ, 0x18, R4 ;  /* 0x00000018ff047819 */ /* 0x000fe20000011404 */
[----:B------:R-:W-:Y:S01]  /*7970*/  IMAD R35, R38, R35, RZ ;  /* 0x0000002326237224 */ /* 0x000fe200078e02ff */
[----:B------:R-:W-:Y:S01]  /*7980*/  SHF.R.S32.HI R5, RZ, 0x18, R47 ;  /* 0x00000018ff057819 */ /* 0x000fe2000001142f */
[----:B------:R-:W-:Y:S01]  /*7990*/  IMAD R29, R3, R40, R29 ;  /* 0x00000028031d7224 */ /* 0x000fe200078e021d */
[----:B------:R-:W-:Y:S01]  /*79a0*/  I2IP.S8.S32.SAT R59, R13, R12, R14 ;  /* 0x0000000c0d3b7239 */ /* 0x000fe2000000140e */
[----:B------:R-:W-:Y:S01]  /*79b0*/  IMAD R30, R4, R40, R30 ;  /* 0x00000028041e7224 */ /* 0x000fe200078e021e */
[----:B------:R-:W-:Y:S01]  /*79c0*/  I2IP.S8.S32.SAT R18, R23, R18, RZ ;  /* 0x0000001217127239 */ /* 0x000fe200000014ff */
[----:B------:R-:W-:Y:S01]  /*79d0*/  IMAD R35, R5, R40, R35 ;  /* 0x0000002805237224 */ /* 0x000fe200078e0223 */
[----:B------:R-:W-:Y:S01]  /*79e0*/  I2IP.S8.S32.SAT R22, R27, R22, RZ ;  /* 0x000000161b167239 */ /* 0x000fe200000014ff */
[----:B------:R1:W-:Y:S01]  /*79f0*/  STS.128 [R69+UR44+0x5200], R56 ;  /* 0x0052003845007988 */ /* 0x0003e20008000c2c */
[----:B------:R-:W-:Y:S02]  /*7a00*/  I2IP.S8.S32.SAT R26, R31, R26, RZ ;  /* 0x0000001a1f1a7239 */ /* 0x000fe400000014ff */
[----:B------:R-:W-:Y:S02]  /*7a10*/  I2IP.S8.S32.SAT R19, R35, R30, RZ ;  /* 0x0000001e23137239 */ /* 0x000fe400000014ff */
[----:B------:R-:W-:Y:S02]  /*7a20*/  I2IP.S8.S32.SAT R16, R17, R16, R18 ;  /* 0x0000001011107239 */ /* 0x000fe40000001412 */
[----:B------:R-:W-:Y:S02]  /*7a30*/  I2IP.S8.S32.SAT R17, R21, R20, R22 ;  /* 0x0000001415117239 */ /* 0x000fe40000001416 */
        /* <DEDUP_REMOVED lines=13> */
[----:B------:R-:W-:Y:S02]  /*7b10*/  UIADD3 UR4, UP0, UPT, UR62, 0x680, URZ ;  /* 0x000006803e047890 */ /* 0x000fe4000ff1e0ff */
[----:B------:R-:W-:Y:S02]  /*7b20*/  UIADD3 UR9, UPT, UPT, UR49, 0x40, URZ ;  /* 0x0000004031097890 */ /* 0x000fe4000fffe0ff */
[----:B------:R-:W-:Y:S02]  /*7b30*/  UIADD3 UR8, UPT, UPT, UR44, 0x5200, URZ ;  /* 0x000052002c087890 */ /* 0x000fe4000fffe0ff */
[----:B------:R-:W-:Y:S01]  /*7b40*/  UIADD3.X UR5, UPT, UPT, URZ, UR63, URZ, UP0, !UPT ;  /* 0x0000003fff057290 */ /* 0x000fe200087fe4ff */
[----:B------:R-:W-:Y:S01]  /*7b50*/  UMOV UR10, UR50 ;  /* 0x00000032000a7c82 */ /* 0x000fe20008000000 */
[----:B------:R-:W-:Y:S07]  /*7b60*/  UMOV UR11, UR36 ;  /* 0x00000024000b7c82 */ /* 0x000fee0008000000 */
[----:B------:R2:W-:Y:S01]  /*7b70*/  UTMASTG.3D [UR8], [UR4] ;  /* 0x00000008040073b5 */ /* 0x0005e20008010000 */
[----:B------:R0:W-:Y:S01]  /*7b80*/  UTMACMDFLUSH ;  /* 0x00000000000079b7 */ /* 0x0001e20000000000 */
[----:B--2---:R-:W-:Y:S04]  /*7b90*/  DEPBAR.LE SB0, 0x1 ;  /* 0x000080400000791a */ /* 0x004fe80000000000 */
.L_x_115:
[----:B------:R-:W-:Y:S05]  /*7ba0*/  BSYNC.RECONVERGENT B0 ;  /* 0x0000000000007941 */ /* 0x000fea0003800200 */
.L_x_114:
        /* <DEDUP_REMOVED lines=14> */
.L_x_119:
[----:B------:R-:W-:Y:S05]  /*7c90*/  BSYNC B0 ;  /* 0x0000000000007941 */ /* 0x000fea0003800000 */
.L_x_118:
[----:B------:R-:W-:Y:S01]  /*7ca0*/  ISETP.NE.AND P0, PT, R54, RZ, PT ;  /* 0x000000ff3600720c */ /* 0x000fe20003f05270 */
[----:B------:R-:W-:Y:S11]  /*7cb0*/  VIADD R82, R82, 0x1 ;  /* 0x0000000152527836 */ /* 0x000ff60000000000 */
[----:B------:R-:W-:Y:S01]  /*7cc0*/  @!UPT UIADD3 URZ, UPT, UPT, URZ, URZ, URZ ;  /* 0x000000fffffff290 */ /* 0x000fe2000fffe0ff */
[----:B------:R3:W4:Y:S04]  /*7cd0*/  @P0 LDS.128 R44, [R2+0x210] ;  /* 0x00021000022c0984 */ /* 0x0007280000000c00 */
[----:B------:R1:W1:Y:S01]  /*7ce0*/  @P0 LDS.128 R48, [R3+0x200] ;  /* 0x0002000003300984 */ /* 0x0002620000000c00 */
        /* <DEDUP_REMOVED lines=8> */
[----:B---3--:R-:W-:Y:S02]  /*7d70*/  VIADD R2, R0, 0x70 ;  /* 0x0000007000027836 */ /* 0x008fe40000000000 */
[----:B--2---:R-:W-:Y:S05]  /*7d80*/  IMAD.U32 R0, RZ, RZ, UR45 ;  /* 0x0000002dff007e24 */ /* 0x004fea000f8e00ff */
[----:B------:R-:W-:Y:S04]  /*7d90*/  PRMT R0, R0, 0x654, R2 ;  /* 0x0000065400007816 */ /* 0x000fe80000000002 */
[----:B-----5:R2:W-:Y:S02]  /*7da0*/  SYNCS.ARRIVE.TRANS64.RED.A1T0 RZ, [R0+URZ], RZ ;  /* 0x000000ff00ff79a7 */ /* 0x0205e400081004ff */
[----:B--2---:R-:W-:Y:S04]  /*7db0*/  SEL R0, RZ, 0x1, P0 ;  /* 0x00000001ff007807 */ /* 0x004fe80000000000 */
[----:B-1--4-:R-:W-:Y:S02]  /*7dc0*/  LOP3.LUT R81, R81, R0, RZ, 0x3c, !PT ;  /* 0x0000000051517212 */ /* 0x012fe400078e3cff */
.L_x_117:
[----:B------:R-:W-:Y:S05]  /*7dd0*/  BSYNC B1 ;  /* 0x0000000000017941 */ /* 0x000fea0003800000 */
.L_x_116:
        /* <DEDUP_REMOVED lines=21> */
.L_x_121:
        /* <DEDUP_REMOVED lines=36> */
[----:B------:R-:W-:Y:S01]  /*8170*/  SHF.L.U32 R0, R44, 0x10, RZ ;  /* 0x000000102c007819 */ /* 0x000fe200000006ff */
        /* <DEDUP_REMOVED lines=110> */
[----:B------:R-:W-:Y:S02]  /*8860*/  UIADD3 UR4, UPT, UPT, UR44, 0x4200, URZ ;  /* 0x000042002c047890 */ /* 0x000fe4000fffe0ff */
[----:B------:R-:W-:Y:S01]  /*8870*/  UIADD3 UR9, UPT, UPT, UR49, 0x80, URZ ;  /* 0x0000008031097890 */ /* 0x000fe2000fffe0ff */
[----:B------:R-:W-:Y:S01]  /*8880*/  UMOV UR10, UR50 ;  /* 0x00000032000a7c82 */ /* 0x000fe20008000000 */
[----:B------:R-:W-:Y:S02]  /*8890*/  UMOV UR11, UR36 ;  /* 0x00000024000b7c82 */ /* 0x000fe40008000000 */
        /* <DEDUP_REMOVED lines=8> */
.L_x_123:
[----:B------:R-:W-:Y:S05]  /*8920*/  BSYNC.RECONVERGENT B0 ;  /* 0x0000000000007941 */ /* 0x000fea0003800200 */
.L_x_122:
        /* <DEDUP_REMOVED lines=14> */
.L_x_127:
[----:B------:R-:W-:Y:S05]  /*8a10*/  BSYNC B0 ;  /* 0x0000000000007941 */ /* 0x000fea0003800000 */
.L_x_126:
        /* <DEDUP_REMOVED lines=18> */
.L_x_125:
[----:B------:R-:W-:Y:S05]  /*8b40*/  BSYNC B1 ;  /* 0x0000000000017941 */ /* 0x000fea0003800000 */
.L_x_124:
        /* <DEDUP_REMOVED lines=21> */
.L_x_129:
[----:B------:R-:W-:Y:S01]  /*8ca0*/  ISETP.NE.AND P0, PT, R87, RZ, PT ;  /* 0x000000ff5700720c */ /* 0x000fe20003f05270 */
[----:B------:R-:W-:Y:S05]  /*8cb0*/  WARPSYNC.ALL ;  /* 0x0000000000007948 */ /* 0x000fea0003800000 */
[----:B------:R-:W-:Y:S01]  /*8cc0*/  IMAD.SHL.U32 R66, R49, 0x100, RZ ;  /* 0x0000010031427824 */ /* 0x000fe200078e00ff */
[----:B------:R-:W-:Y:S01]  /*8cd0*/  R2UR UR4, R39 ;  /* 0x00000000270472ca */ /* 0x000fe200000e0000 */
[----:B------:R-:W-:Y:S01]  /*8ce0*/  IMAD.SHL.U32 R60, R51, 0x100, RZ ;  /* 0x00000100333c7824 */ /* 0x000fe200078e00ff */
[C---:B------:R-:W-:Y:S01]  /*8cf0*/  SHF.L.U32 R2, R48.reuse, 0x10, RZ ;  /* 0x0000001030027819 */ /* 0x040fe200000006ff */
[----:B----4-:R-:W-:Y:S01]  /*8d00*/  IMAD.SHL.U32 R54, R45, 0x100, RZ ;  /* 0x000001002d367824 */ /* 0x010fe200078e00ff */
[C---:B------:R-:W-:Y:S01]  /*8d10*/  PRMT R0, R48.reuse, 0x8880, RZ ;  /* 0x0000888030007816 */ /* 0x040fe200000000ff */
[----:B------:R-:W-:Y:S01]  /*8d20*/  BSSY.RECONVERGENT B0, `(.L_x_130) ;  /* 0x000009e000007945 */ /* 0x000fe20003800200 */
[----:B------:R-:W-:Y:S02]  /*8d30*/  SHF.L.U32 R3, R48, 0x8, RZ ;  /* 0x0000000830037819 */ /* 0x000fe400000006ff */
[----:B------:R-:W-:Y:S02]  /*8d40*/  SHF.R.S32.HI R2, RZ, 0x18, R2 ;  /* 0x00000018ff027819 */ /* 0x000fe40000011402 */
[----:B------:R-:W-:Y:S02]  /*8d50*/  PRMT R68, R49, 0x8880, RZ ;  /* 0x0000888031447816 */ /* 0x000fe400000000ff */
[----:B------:R-:W-:Y:S01]  /*8d60*/  SHF.R.S32.HI R3, RZ, 0x18, R3 ;  /* 0x00000018ff037819 */ /* 0x000fe20000011403 */
[----:B-1----:R-:W-:Y:S01]  /*8d70*/  LDTM.16dp32bit_t0_t15.x32 R4, tmem[UR4+0xc0] ;  /* 0x0000c004000479ee */ /* 0x002fe20008a80000 */
[----:B------:R-:W1:Y:S01]  /*8d80*/  LDTM.16dp32bit_t16_t31.x32 R4, tmem[UR4+0xe0] ;  /* 0x0000e004000479ee */ /* 0x000e620008aa0000 */
[----:B------:R-:W-:Y:S01]  /*8d90*/  NOP ;  /* 0x0000000000007918 */ /* 0x000fe20000000000 */
[----:B------:R-:W-:Y:S02]  /*8da0*/  SHF.L.U32 R63, R50, 0x8, RZ ;  /* 0x00000008323f7819 */ /* 0x000fe400000006ff */
[C---:B------:R-:W-:Y:S02]  /*8db0*/  PRMT R62, R51.reuse, 0x8880, RZ ;  /* 0x00008880333e7816 */ /* 0x040fe400000000ff */
[----:B------:R-:W-:Y:S02]  /*8dc0*/  SHF.L.U32 R61, R51, 0x10, RZ ;  /* 0x00000010333d7819 */ /* 0x000fe400000006ff */
[----:B------:R-:W-:Y:S02]  /*8dd0*/  R2UR UR5, R52 ;  /* 0x00000000340572ca */ /* 0x000fe400000e0000 */
[----:B------:R-:W-:Y:S01]  /*8de0*/  SHF.R.S32.HI R39, RZ, 0x18, R48 ;  /* 0x00000018ff277819 */ /* 0x000fe20000011430 */
[----:B------:R-:W-:Y:S01]  /*8df0*/  IMAD.SHL.U32 R48, R47, 0x100, RZ ;  /* 0x000001002f307824 */ /* 0x000fe200078e00ff */
[----:B------:R-:W-:Y:S02]  /*8e00*/  SHF.L.U32 R67, R49, 0x10, RZ ;  /* 0x0000001031437819 */ /* 0x000fe400000006ff */
[C---:B------:R-:W-:Y:S02]  /*8e10*/  PRMT R65, R50.reuse, 0x8880, RZ ;  /* 0x0000888032417816 */ /* 0x040fe400000000ff */
[----:B------:R-:W-:Y:S02]  /*8e20*/  SHF.R.S32.HI R41, RZ, 0x18, R49 ;  /* 0x00000018ff297819 */ /* 0x000fe40000011431 */
[----:B------:R-:W-:Y:S02]  /*8e30*/  SHF.L.U32 R64, R50, 0x10, RZ ;  /* 0x0000001032407819 */ /* 0x000fe400000006ff */
[----:B------:R-:W-:Y:S01]  /*8e40*/  SHF.R.S32.HI R42, RZ, 0x18, R50 ;  /* 0x00000018ff2a7819 */ /* 0x000fe20000011432 */
[----:B------:R-:W-:Y:S01]  /*8e50*/  UIADD3 UR4, UPT, UPT, UR5, 0xe0, URZ ;  /* 0x000000e005047890 */ /* 0x000fe2000fffe0ff */
[----:B------:R-:W-:Y:S01]  /*8e60*/  PRMT R59, R44, 0x8880, RZ ;  /* 0x000088802c3b7816 */ /* 0x000fe200000000ff */
[C---:B-1----:R-:W-:Y:S02]  /*8e70*/  IMAD R4, R38.reuse, R4, RZ ;  /* 0x0000000426047224 */ /* 0x042fe400078e02ff */
[----:B------:R-:W-:Y:S01]  /*8e80*/  UPRMT UR4, UR45, 0x654, UR4 ;  /* 0x000006542d047896 */ /* 0x000fe20008000004 */
[C---:B------:R-:W-:Y:S01]  /*8e90*/  IMAD R5, R38.reuse, R5, RZ ;  /* 0x0000000526057224 */ /* 0x040fe200078e02ff */
[----:B------:R-:W-:Y:S01]  /*8ea0*/  SHF.R.S32.HI R43, RZ, 0x18, R51 ;  /* 0x00000018ff2b7819 */ /* 0x000fe20000011433 */
[----:B------:R-:W-:Y:S01]  /*8eb0*/  IMAD R6, R38, R6, RZ ;  /* 0x0000000626067224 */ /* 0x000fe200078e02ff */
[----:B------:R-:W-:Y:S01]  /*8ec0*/  SHF.L.U32 R51, R46, 0x8, RZ ;  /* 0x000000082e337819 */ /* 0x000fe200000006ff */
[----:B------:R-:W-:Y:S01]  /*8ed0*/  IMAD R4, R0, R40, R4 ;  /* 0x0000002800047224 */ /* 0x000fe200078e0204 */
[----:B------:R-:W-:Y:S01]  /*8ee0*/  MOV R0, R68 ;  /* 0x0000004400007202 */ /* 0x000fe20000000f00 */
[----:B------:R-:W-:Y:S01]  /*8ef0*/  IMAD R7, R38, R7, RZ ;  /* 0x0000000726077224 */ /* 0x000fe200078e02ff */
[----:B------:R-:W-:Y:S01]  /*8f00*/  SHF.L.U32 R58, R44, 0x10, RZ ;  /* 0x000000102c3a7819 */ /* 0x000fe200000006ff */
[-C--:B------:R-:W-:Y:S01]  /*8f10*/  IMAD R5, R2, R40.reuse, R5 ;  /* 0x0000002802057224 */ /* 0x080fe200078e0205 */
[----:B------:R-:W-:Y:S01]  /*8f20*/  SYNCS.ARRIVE.TRANS64.RED.A1T0 RZ, [UR4], RZ ;  /* 0x000000ffffff79a7 */ /* 0x000fe20008100404 */
[----:B------:R-:W-:Y:S01]  /*8f30*/  IMAD R6, R3, R40, R6 ;  /* 0x0000002803067224 */ /* 0x000fe200078e0206 */
[----:B------:R-:W-:Y:S01]  /*8f40*/  SHF.R.S32.HI R2, RZ, 0x18, R67 ;  /* 0x00000018ff027819 */ /* 0x000fe20000011443 */
[C---:B------:R-:W-:Y:S01]  /*8f50*/  IMAD R8, R38.reuse, R8, RZ ;  /* 0x0000000826087224 */ /* 0x040fe200078e02ff */
[----:B------:R-:W-:Y:S01]  /*8f60*/  SHF.R.S32.HI R3, RZ, 0x18, R66 ;  /* 0x00000018ff037819 */ /* 0x000fe20000011442 */
[-C--:B------:R-:W-:Y:S01]  /*8f70*/  IMAD R7, R39, R40.reuse, R7 ;  /* 0x0000002827077224 */ /* 0x080fe200078e0207 */
[----:B------:R-:W-:Y:S01]  /*8f80*/  MOV R39, R65 ;  /* 0x0000004100277202 */ /* 0x000fe20000000f00 */
[----:B------:R-:W-:Y:S01]  /*8f90*/  IMAD R9, R38, R9, RZ ;  /* 0x0000000926097224 */ /* 0x000fe200078e02ff */
[C---:B------:R-:W-:Y:S01]  /*8fa0*/  PRMT R56, R45.reuse, 0x8880, RZ ;  /* 0x000088802d387816 */ /* 0x040fe200000000ff */
[----:B------:R-:W-:Y:S01]  /*8fb0*/  IMAD R8, R0, R40, R8 ;  /* 0x0000002800087224 */ /* 0x000fe200078e0208 */
[----:B------:R-:W-:Y:S01]  /*8fc0*/  SHF.L.U32 R55, R45, 0x10, RZ ;  /* 0x000000102d377819 */ /* 0x000fe200000006ff */
[----:B------:R-:W-:Y:S01]  /*8fd0*/  IMAD R10, R38, R10, RZ ;  /* 0x0000000a260a7224 */ /* 0x000fe200078e02ff */
[----:B------:R-:W-:Y:S01]  /*8fe0*/  PRMT R53, R46, 0x8880, RZ ;  /* 0x000088802e357816 */ /* 0x000fe200000000ff */
[----:B------:R-:W-:Y:S01]  /*8ff0*/  IMAD R9, R2, R40, R9 ;  /* 0x0000002802097224 */ /* 0x000fe200078e0209 */
[----:B------:R-:W-:Y:S01]  /*9000*/  SHF.R.S32.HI R45, RZ, 0x18, R45 ;  /* 0x00000018ff2d7819 */ /* 0x000fe2000001142d */
[----:B------:R-:W-:Y:S01]  /*9010*/  IMAD R0, R38, R20, RZ ;  /* 0x0000001426007224 */ /* 0x000fe200078e02ff */
[----:B------:R-:W-:Y:S01]  /*9020*/  SHF.L.U32 R52, R46, 0x10, RZ ;  /* 0x000000102e347819 */ /* 0x000fe200000006ff */
[C---:B------:R-:W-:Y:S01]  /*9030*/  IMAD R11, R38.reuse, R11, RZ ;  /* 0x0000000b260b7224 */ /* 0x040fe200078e02ff */
[C---:B------:R-:W-:Y:S01]  /*9040*/  PRMT R50, R47.reuse, 0x8880, RZ ;  /* 0x000088802f327816 */ /* 0x040fe200000000ff */
[C---:B------:R-:W-:Y:S01]  /*9050*/  IMAD R2, R38.reuse, R21, RZ ;  /* 0x0000001526027224 */ /* 0x040fe200078e02ff */
[----:B------:R-:W-:Y:S01]  /*9060*/  SHF.R.S32.HI R46, RZ, 0x18, R46 ;  /* 0x00000018ff2e7819 */ /* 0x000fe2000001142e */
[C---:B------:R-:W-:Y:S01]  /*9070*/  IMAD R20, R38.reuse, R24, RZ ;  /* 0x0000001826147224 */ /* 0x040fe200078e02ff */
[----:B------:R-:W-:Y:S01]  /*9080*/  SHF.L.U32 R49, R47, 0x10, RZ ;  /* 0x000000102f317819 */ /* 0x000fe200000006ff */
[C---:B------:R-:W-:Y:S01]  /*9090*/  IMAD R21, R38.reuse, R25, RZ ;  /* 0x0000001926157224 */ /* 0x040fe200078e02ff */
[----:B------:R-:W-:Y:S01]  /*90a0*/  SHF.R.S32.HI R47, RZ, 0x18, R47 ;  /* 0x00000018ff2f7819 */ /* 0x000fe2000001142f */
[----:B------:R-:W-:Y:S01]  /*90b0*/  IMAD R24, R38, R28, RZ ;  /* 0x0000001c26187224 */ /* 0x000fe200078e02ff */
[----:B------:R-:W-:Y:S01]  /*90c0*/  SHF.L.U32 R57, R44, 0x8, RZ ;  /* 0x000000082c397819 */ /* 0x000fe200000006ff */
[----:B------:R-:W-:Y:S01]  /*90d0*/  IMAD R10, R3, R40, R10 ;  /* 0x00000028030a7224 */ /* 0x000fe200078e020a */
[----:B------:R-:W-:Y:S01]  /*90e0*/  SHF.R.S32.HI R44, RZ, 0x18, R44 ;  /* 0x00000018ff2c7819 */ /* 0x000fe2000001142c */
[----:B------:R-:W-:Y:S01]  /*90f0*/  IMAD R12, R38, R12, RZ ;  /* 0x0000000c260c7224 */ /* 0x000fe200078e02ff */
[----:B------:R-:W-:Y:S01]  /*9100*/  IADD3 R36, PT, PT, R36, 0x1, RZ ;  /* 0x0000000124247810 */ /* 0x000fe20007ffe0ff */
[C---:B------:R-:W-:Y:S02]  /*9110*/  IMAD R25, R38.reuse, R29, RZ ;  /* 0x0000001d26197224 */ /* 0x040fe400078e02ff */
[C---:B------:R-:W-:Y:S01]  /*9120*/  IMAD R28, R38.reuse, R32, RZ ;  /* 0x00000020261c7224 */ /* 0x040fe200078e02ff */
[----:B------:R-:W-:Y:S01]  /*9130*/  SHF.R.S32.HI R32, RZ, 0x18, R64 ;  /* 0x00000018ff207819 */ /* 0x000fe20000011440 */
[C---:B------:R-:W-:Y:S01]  /*9140*/  IMAD R29, R38.reuse, R33, RZ ;  /* 0x00000021261d7224 */ /* 0x040fe200078e02ff */
[----:B------:R-:W-:Y:S01]  /*9150*/  I2IP.S8.S32.SAT R33, R7, R6, RZ ;  /* 0x0000000607217239 */ /* 0x000fe200000014ff */
[----:B------:R-:W-:Y:S01]  /*9160*/  IMAD R11, R41, R40, R11 ;  /* 0x00000028290b7224 */ /* 0x000fe200078e020b */
[----:B------:R-:W-:Y:S01]  /*9170*/  SHF.R.S32.HI R6, RZ, 0x18, R63 ;  /* 0x00000018ff067819 */ /* 0x000fe2000001143f */
[C---:B------:R-:W-:Y:S01]  /*9180*/  IMAD R13, R38.reuse, R13, RZ ;  /* 0x0000000d260d7224 */ /* 0x040fe200078e02ff */
[----:B------:R-:W-:Y:S01]  /*9190*/  MOV R7, R62 ;  /* 0x0000003e00077202 */ /* 0x000fe20000000f00 */
[C---:B------:R-:W-:Y:S02]  /*91a0*/  IMAD R14, R38.reuse, R14, RZ ;  /* 0x0000000e260e7224 */ /* 0x040fe400078e02ff */
[C---:B------:R-:W-:Y:S02]  /*91b0*/  IMAD R3, R38.reuse, R22, RZ ;  /* 0x0000001626037224 */ /* 0x040fe400078e02ff */
[----:B------:R-:W-:Y:S02]  /*91c0*/  IMAD R12, R39, R40, R12 ;  /* 0x00000028270c7224 */ /* 0x000fe400078e020c */
[C---:B------:R-:W-:Y:S02]  /*91d0*/  IMAD R22, R38.reuse, R26, RZ ;  /* 0x0000001a26167224 */ /* 0x040fe400078e02ff */
[C---:B------:R-:W-:Y:S02]  /*91e0*/  IMAD R15, R38.reuse, R15, RZ ;  /* 0x0000000f260f7224 */ /* 0x040fe400078e02ff */
[----:B------:R-:W-:Y:S02]  /*91f0*/  IMAD R26, R38, R30, RZ ;  /* 0x0000001e261a7224 */ /* 0x000fe400078e02ff */
[----:B------:R-:W-:Y:S02]  /*9200*/  IMAD R13, R32, R40, R13 ;  /* 0x00000028200d7224 */ /* 0x000fe400078e020d */
[C---:B------:R-:W-:Y:S01]  /*9210*/  IMAD R30, R38.reuse, R34, RZ ;  /* 0x00000022261e7224 */ /* 0x040fe200078e02ff */
[----:B------:R-:W-:Y:S01]  /*9220*/  I2IP.S8.S32.SAT R34, R11, R10, RZ ;  /* 0x0000000a0b227239 */ /* 0x000fe200000014ff */
[----:B------:R-:W-:Y:S01]  /*9230*/  IMAD R16, R38, R16, RZ ;  /* 0x0000001026107224 */ /* 0x000fe200078e02ff */
[----:B------:R-:W-:Y:S01]  /*9240*/  SHF.R.S32.HI R10, RZ, 0x18, R61 ;  /* 0x00000018ff0a7819 */ /* 0x000fe2000001143d */
[----:B------:R-:W-:Y:S01]  /*9250*/  IMAD R14, R6, R40, R14 ;  /* 0x00000028060e7224 */ /* 0x000fe200078e020e */
[----:B------:R-:W-:Y:S01]  /*9260*/  I2IP.S8.S32.SAT R61, R9, R8, R34 ;  /* 0x00000008093d7239 */ /* 0x000fe20000001422 */
[----:B------:R-:W-:Y:S01]  /*9270*/  IMAD R17, R38, R17, RZ ;  /* 0x0000001126117224 */ /* 0x000fe200078e02ff */
[----:B------:R-:W-:Y:S01]  /*9280*/  SHF.R.S32.HI R11, RZ, 0x18, R60 ;  /* 0x00000018ff0b7819 */ /* 0x000fe2000001143c */
[----:B------:R-:W-:Y:S01]  /*9290*/  IMAD R15, R42, R40, R15 ;  /* 0x000000282a0f7224 */ /* 0x000fe200078e020f */
[----:B------:R-:W-:Y:S01]  /*92a0*/  I2IP.S8.S32.SAT R60, R5, R4, R33 ;  /* 0x00000004053c7239 */ /* 0x000fe20000001421 */
[C---:B------:R-:W-:Y:S01]  /*92b0*/  IMAD R18, R38.reuse, R18, RZ ;  /* 0x0000001226127224 */ /* 0x040fe200078e02ff */
[----:B------:R-:W-:Y:S01]  /*92c0*/  SHF.R.S32.HI R5, RZ, 0x18, R58 ;  /* 0x00000018ff057819 */ /* 0x000fe2000001143a */
[----:B------:R-:W-:Y:S01]  /*92d0*/  IMAD R16, R7, R40, R16 ;  /* 0x0000002807107224 */ /* 0x000fe200078e0210 */
[----:B------:R-:W-:Y:S01]  /*92e0*/  I2IP.S8.S32.SAT R14, R15, R14, RZ ;  /* 0x0000000e0f0e7239 */ /* 0x000fe200000014ff */
[----:B------:R-:W-:Y:S01]  /*92f0*/  IMAD R19, R38, R19, RZ ;  /* 0x0000001326137224 */ /* 0x000fe200078e02ff */
[----:B------:R-:W-:Y:S01]  /*9300*/  SHF.R.S32.HI R7, RZ, 0x18, R48 ;  /* 0x00000018ff077819 */ /* 0x000fe20000011430 */
[----:B------:R-:W-:Y:S01]  /*9310*/  IMAD R17, R10, R40, R17 ;  /* 0x000000280a117224 */ /* 0x000fe200078e0211 */
[----:B------:R-:W-:Y:S01]  /*9320*/  I2IP.S8.S32.SAT R62, R13, R12, R14 ;  /* 0x0000000c0d3e7239 */ /* 0x000fe2000000140e */
[-C--:B------:R-:W-:Y:S01]  /*9330*/  IMAD R18, R11, R40.reuse, R18 ;  /* 0x000000280b127224 */ /* 0x080fe200078e0212 */
[----:B------:R-:W-:Y:S01]  /*9340*/  SHF.R.S32.HI R6, RZ, 0x18, R57 ;  /* 0x00000018ff067819 */ /* 0x000fe20000011439 */
[----:B------:R-:W-:Y:S02]  /*9350*/  IMAD.MOV.U32 R4, RZ, RZ, R59 ;  /* 0x000000ffff047224 */ /* 0x000fe400078e003b */
[-C--:B------:R-:W-:Y:S02]  /*9360*/  IMAD R19, R43, R40.reuse, R19 ;  /* 0x000000282b137224 */ /* 0x080fe400078e0213 */
[----:B------:R-:W-:Y:S01]  /*9370*/  IMAD R0, R4, R40, R0 ;  /* 0x0000002804007224 */ /* 0x000fe200078e0200 */
[----:B------:R-:W-:Y:S01]  /*9380*/  MOV R4, R56 ;  /* 0x0000003800047202 */ /* 0x000fe20000000f00 */
[----:B------:R-:W-:Y:S01]  /*9390*/  IMAD R23, R38, R23, RZ ;  /* 0x0000001726177224 */ /* 0x000fe200078e02ff */
[----:B------:R-:W-:Y:S01]  /*93a0*/  I2IP.S8.S32.SAT R18, R19, R18, RZ ;  /* 0x0000001213127239 */ /* 0x000fe200000014ff */
[-C--:B------:R-:W-:Y:S01]  /*93b0*/  IMAD R2, R5, R40.reuse, R2 ;  /* 0x0000002805027224 */ /* 0x080fe200078e0202 */
[----:B------:R-:W-:Y:S01]  /*93c0*/  SHF.R.S32.HI R5, RZ, 0x18, R55 ;  /* 0x00000018ff057819 */ /* 0x000fe20000011437 */
[----:B------:R-:W-:Y:S01]  /*93d0*/  IMAD R3, R6, R40, R3 ;  /* 0x0000002806037224 */ /* 0x000fe200078e0203 */
[----:B------:R-:W-:Y:S01]  /*93e0*/  I2IP.S8.S32.SAT R63, R17, R16, R18 ;  /* 0x00000010113f7239 */ /* 0x000fe20000001412 */
[-C--:B------:R-:W-:Y:S01]  /*93f0*/  IMAD R23, R44, R40.reuse, R23 ;  /* 0x000000282c177224 */ /* 0x080fe200078e0217 */
[----:B------:R-:W-:Y:S01]  /*9400*/  SHF.R.S32.HI R6, RZ, 0x18, R54 ;  /* 0x00000018ff067819 */ /* 0x000fe20000011436 */
[-C--:B------:R-:W-:Y:S01]  /*9410*/  IMAD R20, R4, R40.reuse, R20 ;  /* 0x0000002804147224 */ /* 0x080fe200078e0214 */
[----:B------:R-:W-:Y:S01]  /*9420*/  MOV R4, R53 ;  /* 0x0000003500047202 */ /* 0x000fe20000000f00 */
[----:B------:R1:W-:Y:S01]  /*9430*/  STS.128 [R69+UR44+0x5200], R60 ;  /* 0x0052003c45007988 */ /* 0x0003e20008000c2c */
[----:B------:R-:W-:Y:S01]  /*9440*/  IMAD R27, R38, R27, RZ ;  /* 0x0000001b261b7224 */ /* 0x000fe200078e02ff */
[----:B------:R-:W-:Y:S01]  /*9450*/  I2IP.S8.S32.SAT R3, R23, R3, RZ ;  /* 0x0000000317037239 */ /* 0x000fe200000014ff */
[-C--:B------:R-:W-:Y:S01]  /*9460*/  IMAD R21, R5, R40.reuse, R21 ;  /* 0x0000002805157224 */ /* 0x080fe200078e0215 */
[----:B------:R-:W-:Y:S01]  /*9470*/  SHF.R.S32.HI R5, RZ, 0x18, R52 ;  /* 0x00000018ff057819 */ /* 0x000fe20000011434 */
[-C--:B------:R-:W-:Y:S01]  /*9480*/  IMAD R22, R6, R40.reuse, R22 ;  /* 0x0000002806167224 */ /* 0x080fe200078e0216 */
[----:B------:R-:W-:Y:S01]  /*9490*/  SHF.R.S32.HI R6, RZ, 0x18, R49 ;  /* 0x00000018ff067819 */ /* 0x000fe20000011431 */
[-C--:B------:R-:W-:Y:S02]  /*94a0*/  IMAD R27, R45, R40.reuse, R27 ;  /* 0x000000282d1b7224 */ /* 0x080fe400078e021b */
[-C--:B------:R-:W-:Y:S01]  /*94b0*/  IMAD R24, R4, R40.reuse, R24 ;  /* 0x0000002804187224 */ /* 0x080fe200078e0218 */
[----:B------:R-:W-:Y:S01]  /*94c0*/  SHF.R.S32.HI R4, RZ, 0x18, R51 ;  /* 0x00000018ff047819 */ /* 0x000fe20000011433 */
[----:B------:R-:W-:Y:S01]  /*94d0*/  IMAD R25, R5, R40, R25 ;  /* 0x0000002805197224 */ /* 0x000fe200078e0219 */
[----:B------:R-:W-:Y:S01]  /*94e0*/  MOV R5, R50 ;  /* 0x0000003200057202 */ /* 0x000fe20000000f00 */
[----:B------:R-:W-:Y:S02]  /*94f0*/  IMAD R31, R38, R31, RZ ;  /* 0x0000001f261f7224 */ /* 0x000fe400078e02ff */
[----:B------:R-:W-:Y:S01]  /*9500*/  IMAD R26, R4, R40, R26 ;  /* 0x00000028041a7224 */ /* 0x000fe200078e021a */
[----:B------:R-:W-:Y:S01]  /*9510*/  I2IP.S8.S32.SAT R4, R2, R0, R3 ;  /* 0x0000000002047239 */ /* 0x000fe20000001403 */
[-C--:B------:R-:W-:Y:S02]  /*9520*/  IMAD R31, R46, R40.reuse, R31 ;  /* 0x000000282e1f7224 */ /* 0x080fe400078e021f */
[----:B------:R-:W-:Y:S01]  /*9530*/  IMAD R28, R5, R40, R28 ;  /* 0x00000028051c7224 */ /* 0x000fe200078e021c */
[----:B------:R-:W-:Y:S01]  /*9540*/  I2IP.S8.S32.SAT R5, R27, R22, RZ ;  /* 0x000000161b057239 */ /* 0x000fe200000014ff */
[----:B------:R-:W-:Y:S01]  /*9550*/  IMAD R29, R6, R40, R29 ;  /* 0x00000028061d7224 */ /* 0x000fe200078e021d */
[----:B------:R-:W-:Y:S01]  /*9560*/  I2IP.S8.S32.SAT R6, R31, R26, RZ ;  /* 0x0000001a1f067239 */ /* 0x000fe200000014ff */
[----:B------:R-:W-:Y:S01]  /*9570*/  IMAD R35, R38, R35, RZ ;  /* 0x0000002326237224 */ /* 0x000fe200078e02ff */
[----:B------:R-:W-:Y:S01]  /*9580*/  I2IP.S8.S32.SAT R5, R21, R20, R5 ;  /* 0x0000001415057239 */ /* 0x000fe20000001405 */
[----:B------:R-:W-:Y:S01]  /*9590*/  IMAD R30, R7, R40, R30 ;  /* 0x00000028071e7224 */ /* 0x000fe200078e021e */
[----:B------:R-:W-:Y:S01]  /*95a0*/  I2IP.S8.S32.SAT R6, R25, R24, R6 ;  /* 0x0000001819067239 */ /* 0x000fe20000001406 */
[----:B------:R-:W-:Y:S05]  /*95b0*/  IMAD R35, R47, R40, R35 ;  /* 0x000000282f237224 */ /* 0x000fea00078e0223 */
[----:B------:R-:W-:Y:S04]  /*95c0*/  I2IP.S8.S32.SAT R7, R35, R30, RZ ;  /* 0x0000001e23077239 */ /* 0x000fe800000014ff */
[----:B------:R-:W-:Y:S05]  /*95d0*/  I2IP.S8.S32.SAT R7, R29, R28, R7 ;  /* 0x0000001c1d077239 */ /* 0x000fea0000001407 */
        /* <DEDUP_REMOVED lines=18> */
.L_x_131:
[----:B------:R-:W-:Y:S05]  /*9700*/  BSYNC.RECONVERGENT B0 ;  /* 0x0000000000007941 */ /* 0x000fea0003800200 */
.L_x_130:
[----:B------:R-:W-:Y:S01]  /*9710*/  R2UR UR5, R76 ;  /* 0x000000004c0572ca */ /* 0x000fe200000e0000 */
[----:B------:R-:W-:Y:S01]  /*9720*/  BAR.SYNC.DEFER_BLOCKING 0x1, 0x80 ;  /* 0x0042000000007b1d */ /* 0x000fe20000010000 */
[----:B------:R-:W-:Y:S01]  /*9730*/  R2UR UR4, R77 ;  /* 0x000000004d0472ca */ /* 0x000fe200000e0000 */
[----:B------:R-:W-:Y:S01]  /*9740*/  UISETP.NE.AND UP0, UPT, UR46, URZ, UPT ;  /* 0x000000ff2e00728c */ /* 0x000fe2000bf05270 */
[----:B------:R-:W-:Y:S02]  /*9750*/  ISETP.NE.AND P0, PT, R79, 0x2, PT ;  /* 0x000000024f00780c */ /* 0x000fe40003f05270 */
[----:B------:R-:W-:Y:S02]  /*9760*/  ISETP.NE.AND P1, PT, R36, 0x4, PT ;  /* 0x000000042400780c */ /* 0x000fe40003f25270 */
[----:B------:R-:W-:Y:S02]  /*9770*/  SEL R2, RZ, 0x1, P0 ;  /* 0x00000001ff027807 */ /* 0x000fe40000000000 */
[----:B------:R-:W-:Y:S02]  /*9780*/  SEL R0, RZ, 0x1, P1 ;  /* 0x00000001ff007807 */ /* 0x000fe40000800000 */
[----:B------:R-:W-:Y:S01]  /*9790*/  LOP3.LUT R83, R83, R2, RZ, 0x3c, !PT ;  /* 0x0000000253537212 */ /* 0x000fe200078e3cff */
[----:B------:R-:W-:Y:S01]  /*97a0*/  UIADD3 UR20, UPT, UPT, UR37, UR5, URZ ;  /* 0x0000000525147290 */ /* 0x000fe2000fffe0ff */
[----:B------:R-:W-:Y:S01]  /*97b0*/  LOP3.LUT R84, R84, R0, RZ, 0x3c, !PT ;  /* 0x0000000054547212 */ /* 0x000fe200078e3cff */
[----:B------:R-:W-:Y:S01]  /*97c0*/  UIADD3 UR16, UPT, UPT, UR38, UR4, URZ ;  /* 0x0000000426107290 */ /* 0x000fe2000fffe0ff */
[----:B------:R-:W-:Y:S02]  /*97d0*/  SEL R79, R79, RZ, P0 ;  /* 0x000000ff4f4f7207 */ /* 0x000fe40000000000 */
[----:B------:R-:W-:Y:S01]  /*97e0*/  SEL R36, R36, RZ, P1 ;  /* 0x000000ff24247207 */ /* 0x000fe20000800000 */
[----:B------:R-:W-:Y:S01]  /*97f0*/  UMOV UR36, UR59 ;  /* 0x0000003b00247c82 */ /* 0x000fe20008000000 */
[----:B------:R-:W-:Y:S07]  /*9800*/  BRA.U UP0, `(.L_x_132) ;  /* 0xffffffb900c47547 */ /* 0x000fee000b83ffff */
[----:B------:R-:W-:Y:S05]  /*9810*/  EXIT ;  /* 0x000000000000794d */ /* 0x000fea0003800000 */
.L_x_24:
[----:B--2---:R2:W3:Y:S02]  /*9820*/  SYNCS.PHASECHK.TRANS64.TRYWAIT P0, [R0+URZ+0x110], R2 ;  /* 0x00011002000075a7 */ /* 0x0044e400080011ff */
[----:B---3--:R-:W-:Y:S05]  /*9830*/  @!P0 NANOSLEEP.SYNCS 0x989680 ;  /* 0x009896800000895d */ /* 0x008fea0003900000 */
[----:B------:R-:W3:Y:S02]  /*9840*/  @!P0 SYNCS.PHASECHK.TRANS64 P0, [R0+URZ+0x110], R2 ;  /* 0x00011002000085a7 */ /* 0x000ee400080010ff */
[----:B---3--:R-:W-:Y:S05]  /*9850*/  @!P0 BRA `(.L_x_24) ;  /* 0xfffffffc00f08947 */ /* 0x008fea000383ffff */
[----:B------:R-:W-:Y:S05]  /*9860*/  BRA `(.L_x_133) ;  /* 0xffffff8000207947 */ /* 0x000fea000383ffff */
.L_x_27:
[----:B-1----:R-:W-:-:S07]  /*9870*/  MOV R0, UR33 ;  /* 0x0000002100007c02 */ /* 0x002fce0008000f00 */
.L_x_134:
[----:B-1----:R1:W2:Y:S02]  /*9880*/  SYNCS.PHASECHK.TRANS64.TRYWAIT P0, [R0+URZ+0x28], R3 ;  /* 0x00002803000075a7 */ /* 0x0022a400080011ff */
[----:B--2---:R-:W-:Y:S05]  /*9890*/  @!P0 NANOSLEEP.SYNCS 0x989680 ;  /* 0x009896800000895d */ /* 0x004fea0003900000 */
[----:B------:R-:W2:Y:S02]  /*98a0*/  @!P0 SYNCS.PHASECHK.TRANS64 P0, [R0+URZ+0x28], R3 ;  /* 0x00002803000085a7 */ /* 0x000ea400080010ff */
[----:B--2---:R-:W-:Y:S05]  /*98b0*/  @!P0 BRA `(.L_x_134) ;  /* 0xfffffffc00f08947 */ /* 0x004fea000383ffff */
[----:B------:R-:W-:Y:S05]  /*98c0*/  BRA `(.L_x_26) ;  /* 0xffffff8000687947 */ /* 0x000fea000383ffff */
.L_x_34:
[----:B-1----:R-:W-:-:S07]  /*98d0*/  MOV R0, UR17 ;  /* 0x0000001100007c02 */ /* 0x002fce0008000f00 */
.L_x_135:
[----:B-1----:R1:W2:Y:S02]  /*98e0*/  SYNCS.PHASECHK.TRANS64.TRYWAIT P0, [R0+URZ+0x28], R3 ;  /* 0x00002803000075a7 */ /* 0x0022a400080011ff */
[----:B--2---:R-:W-:Y:S05]  /*98f0*/  @!P0 NANOSLEEP.SYNCS 0x989680 ;  /* 0x009896800000895d */ /* 0x004fea0003900000 */
[----:B------:R-:W2:Y:S02]  /*9900*/  @!P0 SYNCS.PHASECHK.TRANS64 P0, [R0+URZ+0x28], R3 ;  /* 0x00002803000085a7 */ /* 0x000ea400080010ff */
[----:B--2---:R-:W-:Y:S05]  /*9910*/  @!P0 BRA `(.L_x_135) ;  /* 0xfffffffc00f08947 */ /* 0x004fea000383ffff */
[----:B------:R-:W-:Y:S05]  /*9920*/  BRA `(.L_x_33) ;  /* 0xffffff8400247947 */ /* 0x000fea000383ffff */
.L_x_39:
[----:B-1----:R1:W2:Y:S02]  /*9930*/  SYNCS.PHASECHK.TRANS64.TRYWAIT P0, [R3+URZ+0xa0], R0 ;  /* 0x0000a000030075a7 */ /* 0x0022a400080011ff */
[----:B--2---:R-:W-:Y:S05]  /*9940*/  @!P0 NANOSLEEP.SYNCS 0x989680 ;  /* 0x009896800000895d */ /* 0x004fea0003900000 */
[----:B------:R-:W2:Y:S02]  /*9950*/  @!P0 SYNCS.PHASECHK.TRANS64 P0, [R3+URZ+0xa0], R0 ;  /* 0x0000a000030085a7 */ /* 0x000ea400080010ff */
[----:B--2---:R-:W-:Y:S05]  /*9960*/  @!P0 BRA `(.L_x_39) ;  /* 0xfffffffc00f08947 */ /* 0x004fea000383ffff */
[----:B------:R-:W-:Y:S05]  /*9970*/  BRA `(.L_x_136) ;  /* 0xffffff8400c87947 */ /* 0x000fea000383ffff */
.L_x_43:
[----:B------:R-:W-:-:S07]  /*9980*/  MOV R0, UR4 ;  /* 0x0000000400007c02 */ /* 0x000fce0008000f00 */
.L_x_137:
[----:B-1----:R1:W2:Y:S02]  /*9990*/  SYNCS.PHASECHK.TRANS64.TRYWAIT P0, [R0+URZ], R2 ;  /* 0x00000002000075a7 */ /* 0x0022a400080011ff */
[----:B--2---:R-:W-:Y:S05]  /*99a0*/  @!P0 NANOSLEEP.SYNCS 0x989680 ;  /* 0x009896800000895d */ /* 0x004fea0003900000 */
[----:B------:R-:W2:Y:S02]  /*99b0*/  @!P0 SYNCS.PHASECHK.TRANS64 P0, [R0+URZ], R2 ;  /* 0x00000002000085a7 */ /* 0x000ea400080010ff */
[----:B--2---:R-:W-:Y:S05]  /*99c0*/  @!P0 BRA `(.L_x_137) ;  /* 0xfffffffc00f08947 */ /* 0x004fea000383ffff */
[----:B------:R-:W-:Y:S05]  /*99d0*/  BRA `(.L_x_138) ;  /* 0xffffff8c00747947 */ /* 0x000fea000383ffff */
.L_x_44:
[----:B------:R-:W-:-:S07]  /*99e0*/  MOV R0, UR5 ;  /* 0x0000000500007c02 */ /* 0x000fce0008000f00 */
.L_x_139:
[----:B-1----:R1:W2:Y:S02]  /*99f0*/  SYNCS.PHASECHK.TRANS64.TRYWAIT P0, [R0+URZ], R3 ;  /* 0x00000003000075a7 */ /* 0x0022a400080011ff */
[----:B--2---:R-:W-:Y:S05]  /*9a00*/  @!P0 NANOSLEEP.SYNCS 0x989680 ;  /* 0x009896800000895d */ /* 0x004fea0003900000 */
[----:B------:R-:W2:Y:S02]  /*9a10*/  @!P0 SYNCS.PHASECHK.TRANS64 P0, [R0+URZ], R3 ;  /* 0x00000003000085a7 */ /* 0x000ea400080010ff */
[----:B--2---:R-:W-:Y:S05]  /*9a20*/  @!P0 BRA `(.L_x_139) ;  /* 0xfffffffc00f08947 */ /* 0x004fea000383ffff */
[----:B------:R-:W-:Y:S05]  /*9a30*/  BRA `(.L_x_140) ;  /* 0xffffff8c00807947 */ /* 0x000fea000383ffff */
.L_x_45:
[----:B------:R-:W-:-:S07]  /*9a40*/  MOV R0, UR5 ;  /* 0x0000000500007c02 */ /* 0x000fce0008000f00 */
.L_x_141:
[----:B-1----:R1:W2:Y:S02]  /*9a50*/  SYNCS.PHASECHK.TRANS64.TRYWAIT P0, [R0+URZ], R3 ;  /* 0x00000003000075a7 */ /* 0x0022a400080011ff */
[----:B--2---:R-:W-:Y:S05]  /*9a60*/  @!P0 NANOSLEEP.SYNCS 0x989680 ;  /* 0x009896800000895d */ /* 0x004fea0003900000 */
[----:B------:R-:W2:Y:S02]  /*9a70*/  @!P0 SYNCS.PHASECHK.TRANS64 P0, [R0+URZ], R3 ;  /* 0x00000003000085a7 */ /* 0x000ea400080010ff */
[----:B--2---:R-:W-:Y:S05]  /*9a80*/  @!P0 BRA `(.L_x_141) ;  /* 0xfffffffc00f08947 */ /* 0x004fea000383ffff */
[----:B------:R-:W-:Y:S05]  /*9a90*/  BRA `(.L_x_142) ;  /* 0xffffff8c008c7947 */ /* 0x000fea000383ffff */
.L_x_46:
[----:B------:R-:W-:-:S07]  /*9aa0*/  MOV R0, UR5 ;  /* 0x0000000500007c02 */ /* 0x000fce0008000f00 */
.L_x_143:
[----:B-1----:R1:W2:Y:S02]  /*9ab0*/  SYNCS.PHASECHK.TRANS64.TRYWAIT P0, [R0+URZ], R3 ;  /* 0x00000003000075a7 */ /* 0x0022a400080011ff */
[----:B--2---:R-:W-:Y:S05]  /*9ac0*/  @!P0 NANOSLEEP.SYNCS 0x989680 ;  /* 0x009896800000895d */ /* 0x004fea0003900000 */
[----:B------:R-:W2:Y:S02]  /*9ad0*/  @!P0 SYNCS.PHASECHK.TRANS64 P0, [R0+URZ], R3 ;  /* 0x00000003000085a7 */ /* 0x000ea400080010ff */
[----:B--2---:R-:W-:Y:S05]  /*9ae0*/  @!P0 BRA `(.L_x_143) ;  /* 0xfffffffc00f08947 */ /* 0x004fea000383ffff */
[----:B------:R-:W-:Y:S05]  /*9af0*/  BRA `(.L_x_144) ;  /* 0xffffff8c00987947 */ /* 0x000fea000383ffff */
.L_x_49:
[----:B-1----:R1:W2:Y:S02]  /*9b00*/  SYNCS.PHASECHK.TRANS64.TRYWAIT P0, [R2+URZ+0x100], R4 ;  /* 0x00010004020075a7 */ /* 0x0022a400080011ff */
[----:B--2---:R-:W-:Y:S05]  /*9b10*/  @!P0 NANOSLEEP.SYNCS 0x989680 ;  /* 0x009896800000895d */ /* 0x004fea0003900000 */
[----:B------:R-:W2:Y:S02]  /*9b20*/  @!P0 SYNCS.PHASECHK.TRANS64 P0, [R2+URZ+0x100], R4 ;  /* 0x00010004020085a7 */ /* 0x000ea400080010ff */
[----:B--2---:R-:W-:Y:S05]  /*9b30*/  @!P0 BRA `(.L_x_49) ;  /* 0xfffffffc00f08947 */ /* 0x004fea000383ffff */
[----:B------:R-:W-:Y:S05]  /*9b40*/  BRA `(.L_x_145) ;  /* 0xffffff8c00f47947 */ /* 0x000fea000383ffff */
.L_x_50:
[----:B------:R-:W-:-:S07]  /*9b50*/  MOV R2, UR4 ;  /* 0x0000000400027c02 */ /* 0x000fce0008000f00 */
.L_x_146:
[----:B-1----:R1:W2:Y:S02]  /*9b60*/  SYNCS.PHASECHK.TRANS64.TRYWAIT P0, [R2+URZ+0xb0], R5 ;  /* 0x0000b005020075a7 */ /* 0x0022a400080011ff */
[----:B--2---:R-:W-:Y:S05]  /*9b70*/  @!P0 NANOSLEEP.SYNCS 0x989680 ;  /* 0x009896800000895d */ /* 0x004fea0003900000 */
[----:B------:R-:W2:Y:S02]  /*9b80*/  @!P0 SYNCS.PHASECHK.TRANS64 P0, [R2+URZ+0xb0], R5 ;  /* 0x0000b005020085a7 */ /* 0x000ea400080010ff */
[----:B--2---:R-:W-:Y:S05]  /*9b90*/  @!P0 BRA `(.L_x_146) ;  /* 0xfffffffc00f08947 */ /* 0x004fea000383ffff */
[----:B------:R-:W-:Y:S05]  /*9ba0*/  BRA `(.L_x_147) ;  /* 0xffffff9000047947 */ /* 0x000fea000383ffff */
.L_x_51:
[----:B-1----:R1:W2:Y:S02]  /*9bb0*/  SYNCS.PHASECHK.TRANS64.TRYWAIT P1, [R2+URZ+0xa0], R4 ;  /* 0x0000a004020075a7 */ /* 0x0022a400080211ff */
[----:B--2---:R-:W-:Y:S05]  /*9bc0*/  @!P1 NANOSLEEP.SYNCS 0x989680 ;  /* 0x009896800000995d */ /* 0x004fea0003900000 */
[----:B------:R-:W2:Y:S02]  /*9bd0*/  @!P1 SYNCS.PHASECHK.TRANS64 P1, [R2+URZ+0xa0], R4 ;  /* 0x0000a004020095a7 */ /* 0x000ea400080210ff */
[----:B--2---:R-:W-:Y:S05]  /*9be0*/  @!P1 BRA `(.L_x_51) ;  /* 0xfffffffc00f09947 */ /* 0x004fea000383ffff */
[----:B------:R-:W-:Y:S05]  /*9bf0*/  BRA `(.L_x_148) ;  /* 0xffffff9000347947 */ /* 0x000fea000383ffff */
.L_x_54:
[----:B------:R-:W-:-:S07]  /*9c00*/  MOV R0, UR4 ;  /* 0x0000000400007c02 */ /* 0x000fce0008000f00 */
.L_x_149:
[----:B-1----:R1:W2:Y:S02]  /*9c10*/  SYNCS.PHASECHK.TRANS64.TRYWAIT P0, [R0+URZ+0xb0], R2 ;  /* 0x0000b002000075a7 */ /* 0x0022a400080011ff */
[----:B--2---:R-:W-:Y:S05]  /*9c20*/  @!P0 NANOSLEEP.SYNCS 0x989680 ;  /* 0x009896800000895d */ /* 0x004fea0003900000 */
[----:B------:R-:W2:Y:S02]  /*9c30*/  @!P0 SYNCS.PHASECHK.TRANS64 P0, [R0+URZ+0xb0], R2 ;  /* 0x0000b002000085a7 */ /* 0x000ea400080010ff */
[----:B--2---:R-:W-:Y:S05]  /*9c40*/  @!P0 BRA `(.L_x_149) ;  /* 0xfffffffc00f08947 */ /* 0x004fea000383ffff */
[----:B------:R-:W-:Y:S05]  /*9c50*/  BRA `(.L_x_53) ;  /* 0xffffff9000887947 */ /* 0x000fea000383ffff */
.L_x_61:
[----:B-1----:R1:W2:Y:S02]  /*9c60*/  SYNCS.PHASECHK.TRANS64.TRYWAIT P1, [R0+URZ+0xa0], R2 ;  /* 0x0000a002000075a7 */ /* 0x0022a400080211ff */
[----:B--2---:R-:W-:Y:S05]  /*9c70*/  @!P1 NANOSLEEP.SYNCS 0x989680 ;  /* 0x009896800000995d */ /* 0x004fea0003900000 */
[----:B------:R-:W2:Y:S02]  /*9c80*/  @!P1 SYNCS.PHASECHK.TRANS64 P1, [R0+URZ+0xa0], R2 ;  /* 0x0000a002000095a7 */ /* 0x000ea400080210ff */
[----:B--2---:R-:W-:Y:S05]  /*9c90*/  @!P1 BRA `(.L_x_61) ;  /* 0xfffffffc00f09947 */ /* 0x004fea000383ffff */
[----:B------:R-:W-:Y:S05]  /*9ca0*/  BRA `(.L_x_150) ;  /* 0xffffff9400fc7947 */ /* 0x000fea000383ffff */
.L_x_62:
[----:B------:R-:W-:-:S07]  /*9cb0*/  MOV R2, UR31 ;  /* 0x0000001f00027c02 */ /* 0x000fce0008000f00 */
.L_x_151:
[----:B-1----:R1:W2:Y:S02]  /*9cc0*/  SYNCS.PHASECHK.TRANS64.TRYWAIT P0, [R2+URZ+0xe0], R0 ;  /* 0x0000e000020075a7 */ /* 0x0022a400080011ff */
[----:B--2---:R-:W-:Y:S05]  /*9cd0*/  @!P0 NANOSLEEP.SYNCS 0x989680 ;  /* 0x009896800000895d */ /* 0x004fea0003900000 */
[----:B------:R-:W2:Y:S02]  /*9ce0*/  @!P0 SYNCS.PHASECHK.TRANS64 P0, [R2+URZ+0xe0], R0 ;  /* 0x0000e000020085a7 */ /* 0x000ea400080010ff */
[----:B--2---:R-:W-:Y:S05]  /*9cf0*/  @!P0 BRA `(.L_x_151) ;  /* 0xfffffffc00f08947 */ /* 0x004fea000383ffff */
[----:B------:R-:W-:Y:S05]  /*9d00*/  BRA `(.L_x_152) ;  /* 0xffffff98004c7947 */ /* 0x000fea000383ffff */
.L_x_65:
[----:B------:R-:W-:Y:S07]  /*9d10*/  MOV R0, UR5 ;  /* 0x0000000500007c02 */ /* 0x000fee0008000f00 */
.L_x_153:
[----:B-1----:R1:W2:Y:S02]  /*9d20*/  SYNCS.PHASECHK.TRANS64.TRYWAIT P0, [R0+URZ], R2 ;  /* 0x00000002000075a7 */ /* 0x0022a400080011ff */
[----:B--2---:R-:W-:Y:S05]  /*9d30*/  @!P0 NANOSLEEP.SYNCS 0x989680 ;  /* 0x009896800000895d */ /* 0x004fea0003900000 */
[----:B------:R-:W2:Y:S02]  /*9d40*/  @!P0 SYNCS.PHASECHK.TRANS64 P0, [R0+URZ], R2 ;  /* 0x00000002000085a7 */ /* 0x000ea400080010ff */
[----:B--2---:R-:W-:Y:S05]  /*9d50*/  @!P0 BRA `(.L_x_153) ;  /* 0xfffffffc00f08947 */ /* 0x004fea000383ffff */
[----:B------:R-:W-:Y:S05]  /*9d60*/  BRA `(.L_x_64) ;  /* 0xffffff9800687947 */ /* 0x000fea000383ffff */
.L_x_68:
[----:B------:R-:W-:-:S07]  /*9d70*/  MOV R0, UR4 ;  /* 0x0000000400007c02 */ /* 0x000fce0008000f00 */
.L_x_154:
[----:B--2---:R2:W4:Y:S02]  /*9d80*/  SYNCS.PHASECHK.TRANS64.TRYWAIT P0, [R0+URZ], R2 ;  /* 0x00000002000075a7 */ /* 0x00452400080011ff */
[----:B----4-:R-:W-:Y:S05]  /*9d90*/  @!P0 NANOSLEEP.SYNCS 0x989680 ;  /* 0x009896800000895d */ /* 0x010fea0003900000 */
[----:B------:R-:W4:Y:S02]  /*9da0*/  @!P0 SYNCS.PHASECHK.TRANS64 P0, [R0+URZ], R2 ;  /* 0x00000002000085a7 */ /* 0x000f2400080010ff */
[----:B----4-:R-:W-:Y:S05]  /*9db0*/  @!P0 BRA `(.L_x_154) ;  /* 0xfffffffc00f08947 */ /* 0x010fea000383ffff */
[----:B------:R-:W-:Y:S05]  /*9dc0*/  BRA `(.L_x_155) ;  /* 0xffffff9c00447947 */ /* 0x000fea000383ffff */
.L_x_69:
[----:B------:R-:W-:-:S07]  /*9dd0*/  MOV R0, UR5 ;  /* 0x0000000500007c02 */ /* 0x000fce0008000f00 */
.L_x_156:
[----:B-1----:R1:W2:Y:S02]  /*9de0*/  SYNCS.PHASECHK.TRANS64.TRYWAIT P0, [R0+URZ], R3 ;  /* 0x00000003000075a7 */ /* 0x0022a400080011ff */
[----:B--2---:R-:W-:Y:S05]  /*9df0*/  @!P0 NANOSLEEP.SYNCS 0x989680 ;  /* 0x009896800000895d */ /* 0x004fea0003900000 */
[----:B------:R-:W2:Y:S02]  /*9e00*/  @!P0 SYNCS.PHASECHK.TRANS64 P0, [R0+URZ], R3 ;  /* 0x00000003000085a7 */ /* 0x000ea400080010ff */
[----:B--2---:R-:W-:Y:S05]  /*9e10*/  @!P0 BRA `(.L_x_156) ;  /* 0xfffffffc00f08947 */ /* 0x004fea000383ffff */
[----:B------:R-:W-:Y:S05]  /*9e20*/  BRA `(.L_x_157) ;  /* 0xffffff9c00507947 */ /* 0x000fea000383ffff */
.L_x_70:
[----:B------:R-:W-:-:S07]  /*9e30*/  MOV R0, UR5 ;  /* 0x0000000500007c02 */ /* 0x000fce0008000f00 */
.L_x_158:
[----:B-1----:R1:W2:Y:S02]  /*9e40*/  SYNCS.PHASECHK.TRANS64.TRYWAIT P0, [R0+URZ], R3 ;  /* 0x00000003000075a7 */ /* 0x0022a400080011ff */
[----:B--2---:R-:W-:Y:S05]  /*9e50*/  @!P0 NANOSLEEP.SYNCS 0x989680 ;  /* 0x009896800000895d */ /* 0x004fea0003900000 */
[----:B------:R-:W2:Y:S02]  /*9e60*/  @!P0 SYNCS.PHASECHK.TRANS64 P0, [R0+URZ], R3 ;  /* 0x00000003000085a7 */ /* 0x000ea400080010ff */
[----:B--2---:R-:W-:Y:S05]  /*9e70*/  @!P0 BRA `(.L_x_158) ;  /* 0xfffffffc00f08947 */ /* 0x004fea000383ffff */
[----:B------:R-:W-:Y:S05]  /*9e80*/  BRA `(.L_x_159) ;  /* 0xffffff9c005c7947 */ /* 0x000fea000383ffff */
.L_x_71:
[----:B-1----:R-:W-:-:S07]  /*9e90*/  MOV R0, UR4 ;  /* 0x0000000400007c02 */ /* 0x002fce0008000f00 */
.L_x_160:
[----:B-1----:R1:W2:Y:S02]  /*9ea0*/  SYNCS.PHASECHK.TRANS64.TRYWAIT P0, [R0+URZ], R2 ;  /* 0x00000002000075a7 */ /* 0x0022a400080011ff */
[----:B--2---:R-:W-:Y:S05]  /*9eb0*/  @!P0 NANOSLEEP.SYNCS 0x989680 ;  /* 0x009896800000895d */ /* 0x004fea0003900000 */
[----:B------:R-:W2:Y:S02]  /*9ec0*/  @!P0 SYNCS.PHASECHK.TRANS64 P0, [R0+URZ], R2 ;  /* 0x00000002000085a7 */ /* 0x000ea400080010ff */
[----:B--2---:R-:W-:Y:S05]  /*9ed0*/  @!P0 BRA `(.L_x_160) ;  /* 0xfffffffc00f08947 */ /* 0x004fea000383ffff */
[----:B------:R-:W-:Y:S05]  /*9ee0*/  BRA `(.L_x_161) ;  /* 0xffffff9c00687947 */ /* 0x000fea000383ffff */
.L_x_76:
[----:B--2---:R2:W3:Y:S02]  /*9ef0*/  SYNCS.PHASECHK.TRANS64.TRYWAIT P0, [R12+URZ+0xa0], R0 ;  /* 0x0000a0000c0075a7 */ /* 0x0044e400080011ff */
[----:B---3--:R-:W-:Y:S05]  /*9f00*/  @!P0 NANOSLEEP.SYNCS 0x989680 ;  /* 0x009896800000895d */ /* 0x008fea0003900000 */
[----:B------:R-:W3:Y:S02]  /*9f10*/  @!P0 SYNCS.PHASECHK.TRANS64 P0, [R12+URZ+0xa0], R0 ;  /* 0x0000a0000c0085a7 */ /* 0x000ee400080010ff */
[----:B---3--:R-:W-:Y:S05]  /*9f20*/  @!P0 BRA `(.L_x_76) ;  /* 0xfffffffc00f08947 */ /* 0x008fea000383ffff */
[----:B------:R-:W-:Y:S05]  /*9f30*/  BRA `(.L_x_162) ;  /* 0xffffffa000887947 */ /* 0x000fea000383ffff */
.L_x_79:
[----:B-1----:R-:W-:Y:S07]  /*9f40*/  MOV R0, UR21 ;  /* 0x0000001500007c02 */ /* 0x002fee0008000f00 */
.L_x_163:
[----:B-1----:R1:W2:Y:S02]  /*9f50*/  SYNCS.PHASECHK.TRANS64.TRYWAIT P2, [R0+URZ+0x98], R6 ;  /* 0x00009806000075a7 */ /* 0x0022a400080411ff */
[----:B--2---:R-:W-:Y:S05]  /*9f60*/  @!P2 NANOSLEEP.SYNCS 0x989680 ;  /* 0x009896800000a95d */ /* 0x004fea0003900000 */
[----:B------:R-:W2:Y:S02]  /*9f70*/  @!P2 SYNCS.PHASECHK.TRANS64 P2, [R0+URZ+0x98], R6 ;  /* 0x000098060000a5a7 */ /* 0x000ea400080410ff */
[----:B--2---:R-:W-:Y:S05]  /*9f80*/  @!P2 BRA `(.L_x_163) ;  /* 0xfffffffc00f0a947 */ /* 0x004fea000383ffff */
[----:B------:R-:W-:Y:S05]  /*9f90*/  BRA `(.L_x_78) ;  /* 0xffffffa400f07947 */ /* 0x000fea000383ffff */
.L_x_82:
[----:B------:R-:W-:Y:S07]  /*9fa0*/  MOV R0, UR21 ;  /* 0x0000001500007c02 */ /* 0x000fee0008000f00 */
.L_x_164:
[----:B-1----:R1:W2:Y:S02]  /*9fb0*/  SYNCS.PHASECHK.TRANS64.TRYWAIT P0, [R0+URZ+0x70], R9 ;  /* 0x00007009000075a7 */ /* 0x0022a400080011ff */
[----:B--2---:R-:W-:Y:S05]  /*9fc0*/  @!P0 NANOSLEEP.SYNCS 0x989680 ;  /* 0x009896800000895d */ /* 0x004fea0003900000 */
[----:B------:R-:W2:Y:S02]  /*9fd0*/  @!P0 SYNCS.PHASECHK.TRANS64 P0, [R0+URZ+0x70], R9 ;  /* 0x00007009000085a7 */ /* 0x000ea400080010ff */
[----:B--2---:R-:W-:Y:S05]  /*9fe0*/  @!P0 BRA `(.L_x_164) ;  /* 0xfffffffc00f08947 */ /* 0x004fea000383ffff */
[----:B------:R-:W-:Y:S05]  /*9ff0*/  BRA `(.L_x_165) ;  /* 0xffffffa8004c7947 */ /* 0x000fea000383ffff */
.L_x_83:
[----:B------:R-:W-:Y:S07]  /*a000*/  MOV R0, UR21 ;  /* 0x0000001500007c02 */ /* 0x000fee0008000f00 */
.L_x_166:
[----:B-1----:R1:W2:Y:S02]  /*a010*/  SYNCS.PHASECHK.TRANS64.TRYWAIT P0, [R0+URZ+0x78], R9 ;  /* 0x00007809000075a7 */ /* 0x0022a400080011ff */
[----:B--2---:R-:W-:Y:S05]  /*a020*/  @!P0 NANOSLEEP.SYNCS 0x989680 ;  /* 0x009896800000895d */ /* 0x004fea0003900000 */
[----:B------:R-:W2:Y:S02]  /*a030*/  @!P0 SYNCS.PHASECHK.TRANS64 P0, [R0+URZ+0x78], R9 ;  /* 0x00007809000085a7 */ /* 0x000ea400080010ff */
[----:B--2---:R-:W-:Y:S05]  /*a040*/  @!P0 BRA `(.L_x_166) ;  /* 0xfffffffc00f08947 */ /* 0x004fea000383ffff */
[----:B------:R-:W-:Y:S05]  /*a050*/  BRA `(.L_x_167) ;  /* 0xffffffa800887947 */ /* 0x000fea000383ffff */
.L_x_84:
[----:B------:R-:W-:Y:S07]  /*a060*/  MOV R0, UR21 ;  /* 0x0000001500007c02 */ /* 0x000fee0008000f00 */
.L_x_168:
[----:B-1----:R1:W2:Y:S02]  /*a070*/  SYNCS.PHASECHK.TRANS64.TRYWAIT P0, [R0+URZ+0x80], R9 ;  /* 0x00008009000075a7 */ /* 0x0022a400080011ff */
[----:B--2---:R-:W-:Y:S05]  /*a080*/  @!P0 NANOSLEEP.SYNCS 0x989680 ;  /* 0x009896800000895d */ /* 0x004fea0003900000 */
[----:B------:R-:W2:Y:S02]  /*a090*/  @!P0 SYNCS.PHASECHK.TRANS64 P0, [R0+URZ+0x80], R9 ;  /* 0x00008009000085a7 */ /* 0x000ea400080010ff */
[----:B--2---:R-:W-:Y:S05]  /*a0a0*/  @!P0 BRA `(.L_x_168) ;  /* 0xfffffffc00f08947 */ /* 0x004fea000383ffff */
[----:B------:R-:W-:Y:S05]  /*a0b0*/  BRA `(.L_x_169) ;  /* 0xffffffa800d07947 */ /* 0x000fea000383ffff */
.L_x_85:
[----:B------:R-:W-:Y:S07]  /*a0c0*/  MOV R0, UR21 ;  /* 0x0000001500007c02 */ /* 0x000fee0008000f00 */
.L_x_170:
[----:B-1----:R1:W2:Y:S02]  /*a0d0*/  SYNCS.PHASECHK.TRANS64.TRYWAIT P0, [R0+URZ+0x88], R9 ;  /* 0x00008809000075a7 */ /* 0x0022a400080011ff */
[----:B--2---:R-:W-:Y:S05]  /*a0e0*/  @!P0 NANOSLEEP.SYNCS 0x989680 ;  /* 0x009896800000895d */ /* 0x004fea0003900000 */
[----:B------:R-:W2:Y:S02]  /*a0f0*/  @!P0 SYNCS.PHASECHK.TRANS64 P0, [R0+URZ+0x88], R9 ;  /* 0x00008809000085a7 */ /* 0x000ea400080010ff */
[----:B--2---:R-:W-:Y:S05]  /*a100*/  @!P0 BRA `(.L_x_170) ;  /* 0xfffffffc00f08947 */ /* 0x004fea000383ffff */
[----:B------:R-:W-:Y:S05]  /*a110*/  BRA `(.L_x_171) ;  /* 0xffffffac00147947 */ /* 0x000fea000383ffff */
.L_x_87:
[----:B------:R-:W-:-:S07]  /*a120*/  MOV R0, UR21 ;  /* 0x0000001500007c02 */ /* 0x000fce0008000f00 */
.L_x_172:
[----:B-1----:R1:W3:Y:S02]  /*a130*/  SYNCS.PHASECHK.TRANS64.TRYWAIT P0, [R0+URZ+0x70], R2 ;  /* 0x00007002000075a7 */ /* 0x0022e400080011ff */
[----:B---3--:R-:W-:Y:S05]  /*a140*/  @!P0 NANOSLEEP.SYNCS 0x989680 ;  /* 0x009896800000895d */ /* 0x008fea0003900000 */
[----:B------:R-:W3:Y:S02]  /*a150*/  @!P0 SYNCS.PHASECHK.TRANS64 P0, [R0+URZ+0x70], R2 ;  /* 0x00007002000085a7 */ /* 0x000ee400080010ff */
[----:B---3--:R-:W-:Y:S05]  /*a160*/  @!P0 BRA `(.L_x_172) ;  /* 0xfffffffc00f08947 */ /* 0x008fea000383ffff */
[----:B------:R-:W-:Y:S05]  /*a170*/  BRA `(.L_x_173) ;  /* 0xffffffac008c7947 */ /* 0x000fea000383ffff */
.L_x_88:
[----:B-1----:R-:W-:-:S07]  /*a180*/  MOV R0, UR21 ;  /* 0x0000001500007c02 */ /* 0x002fce0008000f00 */
.L_x_174:
[----:B-1----:R1:W3:Y:S02]  /*a190*/  SYNCS.PHASECHK.TRANS64.TRYWAIT P0, [R0+URZ+0x78], R2 ;  /* 0x00007802000075a7 */ /* 0x0022e400080011ff */
[----:B---3--:R-:W-:Y:S05]  /*a1a0*/  @!P0 NANOSLEEP.SYNCS 0x989680 ;  /* 0x009896800000895d */ /* 0x008fea0003900000 */
[----:B------:R-:W3:Y:S02]  /*a1b0*/  @!P0 SYNCS.PHASECHK.TRANS64 P0, [R0+URZ+0x78], R2 ;  /* 0x00007802000085a7 */ /* 0x000ee400080010ff */
[----:B---3--:R-:W-:Y:S05]  /*a1c0*/  @!P0 BRA `(.L_x_174) ;  /* 0xfffffffc00f08947 */ /* 0x008fea000383ffff */
[----:B------:R-:W-:Y:S05]  /*a1d0*/  BRA `(.L_x_175) ;  /* 0xffffffac007c7947 */ /* 0x000fea000383ffff */
.L_x_89:
[----:B-1----:R-:W-:-:S07]  /*a1e0*/  MOV R0, UR21 ;  /* 0x0000001500007c02 */ /* 0x002fce0008000f00 */
.L_x_176:
[----:B-1----:R1:W3:Y:S02]  /*a1f0*/  SYNCS.PHASECHK.TRANS64.TRYWAIT P0, [R0+URZ+0x80], R2 ;  /* 0x00008002000075a7 */ /* 0x0022e400080011ff */
[----:B---3--:R-:W-:Y:S05]  /*a200*/  @!P0 NANOSLEEP.SYNCS 0x989680 ;  /* 0x009896800000895d */ /* 0x008fea0003900000 */
[----:B------:R-:W3:Y:S02]  /*a210*/  @!P0 SYNCS.PHASECHK.TRANS64 P0, [R0+URZ+0x80], R2 ;  /* 0x00008002000085a7 */ /* 0x000ee400080010ff */
[----:B---3--:R-:W-:Y:S05]  /*a220*/  @!P0 BRA `(.L_x_176) ;  /* 0xfffffffc00f08947 */ /* 0x008fea000383ffff */
[----:B------:R-:W-:Y:S05]  /*a230*/  BRA `(.L_x_177) ;  /* 0xffffffac006c7947 */ /* 0x000fea000383ffff */
.L_x_91:
[----:B-1----:R1:W2:Y:S02]  /*a240*/  SYNCS.PHASECHK.TRANS64.TRYWAIT P0, [R3+URZ+0xa0], R0 ;  /* 0x0000a000030075a7 */ /* 0x0022a400080011ff */
[----:B--2---:R-:W-:Y:S05]  /*a250*/  @!P0 NANOSLEEP.SYNCS 0x989680 ;  /* 0x009896800000895d */ /* 0x004fea0003900000 */
[----:B------:R-:W2:Y:S02]  /*a260*/  @!P0 SYNCS.PHASECHK.TRANS64 P0, [R3+URZ+0xa0], R0 ;  /* 0x0000a000030085a7 */ /* 0x000ea400080010ff */
[----:B--2---:R-:W-:Y:S05]  /*a270*/  @!P0 BRA `(.L_x_91) ;  /* 0xfffffffc00f08947 */ /* 0x004fea000383ffff */
[----:B------:R-:W-:Y:S05]  /*a280*/  BRA `(.L_x_178) ;  /* 0xffffffb000387947 */ /* 0x000fea000383ffff */
.L_x_102:
[----:B-1----:R1:W2:Y:S02]  /*a290*/  SYNCS.PHASECHK.TRANS64.TRYWAIT P1, [R2+URZ+0x50], R0 ;  /* 0x00005000020075a7 */ /* 0x0022a400080211ff */
[----:B--2---:R-:W-:Y:S05]  /*a2a0*/  @!P1 NANOSLEEP.SYNCS 0x989680 ;  /* 0x009896800000995d */ /* 0x004fea0003900000 */
[----:B------:R-:W2:Y:S02]  /*a2b0*/  @!P1 SYNCS.PHASECHK.TRANS64 P1, [R2+URZ+0x50], R0 ;  /* 0x00005000020095a7 */ /* 0x000ea400080210ff */
[----:B--2---:R-:W-:Y:S05]  /*a2c0*/  @!P1 BRA `(.L_x_102) ;  /* 0xfffffffc00f09947 */ /* 0x004fea000383ffff */
[----:B------:R-:W-:Y:S05]  /*a2d0*/  BRA `(.L_x_101) ;  /* 0xffffffbc00ac7947 */ /* 0x000fea000383ffff */
.L_x_104:
[----:B-1----:R1:W2:Y:S02]  /*a2e0*/  SYNCS.PHASECHK.TRANS64.TRYWAIT P0, [R52+URZ+0xc0], R3 ;  /* 0x0000c003340075a7 */ /* 0x0022a400080011ff */
[----:B--2---:R-:W-:Y:S05]  /*a2f0*/  @!P0 NANOSLEEP.SYNCS 0x989680 ;  /* 0x009896800000895d */ /* 0x004fea0003900000 */
[----:B------:R-:W2:Y:S02]  /*a300*/  @!P0 SYNCS.PHASECHK.TRANS64 P0, [R52+URZ+0xc0], R3 ;  /* 0x0000c003340085a7 */ /* 0x000ea400080010ff */
[----:B--2---:R-:W-:Y:S05]  /*a310*/  @!P0 BRA `(.L_x_104) ;  /* 0xfffffffc00f08947 */ /* 0x004fea000383ffff */
[----:B------:R-:W-:Y:S05]  /*a320*/  BRA `(.L_x_103) ;  /* 0xffffffc000007947 */ /* 0x000fea000383ffff */
.L_x_112:
[----:B--2---:R2:W3:Y:S02]  /*a330*/  SYNCS.PHASECHK.TRANS64.TRYWAIT P0, [R0+URZ+0x50], R2 ;  /* 0x00005002000075a7 */ /* 0x0044e400080011ff */
[----:B---3--:R-:W-:Y:S05]  /*a340*/  @!P0 NANOSLEEP.SYNCS 0x989680 ;  /* 0x009896800000895d */ /* 0x008fea0003900000 */
[----:B------:R-:W3:Y:S02]  /*a350*/  @!P0 SYNCS.PHASECHK.TRANS64 P0, [R0+URZ+0x50], R2 ;  /* 0x00005002000085a7 */ /* 0x000ee400080010ff */
[----:B---3--:R-:W-:Y:S05]  /*a360*/  @!P0 BRA `(.L_x_112) ;  /* 0xfffffffc00f08947 */ /* 0x008fea000383ffff */
[----:B------:R-:W-:Y:S05]  /*a370*/  BRA `(.L_x_111) ;  /* 0xffffffc800f47947 */ /* 0x000fea000383ffff */
.L_x_120:
[----:B--2---:R2:W3:Y:S02]  /*a380*/  SYNCS.PHASECHK.TRANS64.TRYWAIT P0, [R0+URZ+0x50], R4 ;  /* 0x00005004000075a7 */ /* 0x0044e400080011ff */
[----:B---3--:R-:W-:Y:S05]  /*a390*/  @!P0 NANOSLEEP.SYNCS 0x989680 ;  /* 0x009896800000895d */ /* 0x008fea0003900000 */
[----:B------:R-:W3:Y:S02]  /*a3a0*/  @!P0 SYNCS.PHASECHK.TRANS64 P0, [R0+URZ+0x50], R4 ;  /* 0x00005004000085a7 */ /* 0x000ee400080010ff */
[----:B---3--:R-:W-:Y:S05]  /*a3b0*/  @!P0 BRA `(.L_x_120) ;  /* 0xfffffffc00f08947 */ /* 0x008fea000383ffff */
[----:B------:R-:W-:Y:S05]  /*a3c0*/  BRA `(.L_x_119) ;  /* 0xffffffd800307947 */ /* 0x000fea000383ffff */
.L_x_128:
[----:B--2---:R2:W3:Y:S02]  /*a3d0*/  SYNCS.PHASECHK.TRANS64.TRYWAIT P0, [R0+URZ+0x50], R2 ;  /* 0x00005002000075a7 */ /* 0x0044e400080011ff */
[----:B---3--:R-:W-:Y:S05]  /*a3e0*/  @!P0 NANOSLEEP.SYNCS 0x989680 ;  /* 0x009896800000895d */ /* 0x008fea0003900000 */
[----:B------:R-:W3:Y:S02]  /*a3f0*/  @!P0 SYNCS.PHASECHK.TRANS64 P0, [R0+URZ+0x50], R2 ;  /* 0x00005002000085a7 */ /* 0x000ee400080010ff */
[----:B---3--:R-:W-:Y:S05]  /*a400*/  @!P0 BRA `(.L_x_128) ;  /* 0xfffffffc00f08947 */ /* 0x008fea000383ffff */
[----:B------:R-:W-:Y:S05]  /*a410*/  BRA `(.L_x_127) ;  /* 0xffffffe4007c7947 */ /* 0x000fea000383ffff */
        .weak           $__internal_0_$__cuda_sm10x_tcgen05_guardrail_trap_col_being_dealloced_not_returned_by_alloc
        .type           $__internal_0_$__cuda_sm10x_tcgen05_guardrail_trap_col_being_dealloced_not_returned_by_alloc,@function
        .size           $__internal_0_$__cuda_sm10x_tcgen05_guardrail_trap_col_being_dealloced_not_returned_by_alloc,($__internal_1_$__cuda_sm10x_tcgen05_guardrail_trap_phase_invalid_during_alloc - $__internal_0_$__cuda_sm10x_tcgen05_guardrail_trap_col_being_dealloced_not_returned_by_alloc)
$__internal_0_$__cuda_sm10x_tcgen05_guardrail_trap_col_being_dealloced_not_returned_by_alloc:
[----:B------:R-:W-:Y:S05]  /*a420*/  BPT.TRAP 0x1 ;  /* 0x000000040000795c */ /* 0x000fea0000300000 */
[----:B------:R-:W-:-:S04]  /*a430*/  HFMA2 R3, -RZ, RZ, 0, 0 ;  /* 0x00000000ff037431 */ /* 0x000fc800000001ff */
[----:B------:R-:W-:Y:S05]  /*a440*/  RET.REL.NODEC R2 `(_ZN7cutlass13device_kernelINS_4gemm6kernel13GemmUniversalIN4cute5tupleIJiiiiEEENS1_10collective13CollectiveMmaINS1_35MainloopSm100TmaUmmaWarpSpecializedILi5ELi2ELi4ENS5_IJNS4_1CILi1EEENSA_ILi2EEESB_EEEEENS5_IJNSA_ILi64EEENSA_ILi256EEENSA_ILi128EEEEEEaNS5_IJlSB_lEEEaSJ_NS4_8TiledMMAINS4_8MMA_AtomIJNS4_15SM100_MMA_S8_SSIaaiLi64ELi256ELNS4_4UMMA5MajorE0ELSO_0ELNSN_8SaturateE0EEEEEENS4_6LayoutINS5_IJSB_SB_SB_EEENS5_IJNSA_ILi0EEESU_SU_EEEEENS5_IJNS4_10UnderscoreESX_SX_EEEEENS4_23SM90_TMA_LOAD_MULTICASTENS4_14ComposedLayoutINS4_7SwizzleILi3ELi4ELi3EEENS4_18smem_ptr_flag_bitsILi8EEENSS_INS5_IJNSA_ILi8EEESH_EEENS5_IJSH_SB_EEEEEEEvNS4_8identityENS4_13SM90_TMA_LOADES1A_vS1B_EENS_8epilogue10collective18CollectiveEpilogueINS1E_23Sm100TmaWarpSpecializedILi4ELi2ELi32ELb0ELb0EEEJSI_NS5_IJNSS_ISF_SB_EES1J_EEEaSJ_aSJ_NS1E_6fusion15FusionCallbacksIS1I_NS1L_17LinearCombinationIaiaiLNS_15FloatRoundStyleE2EEESI_S1K_JEEENS4_5SM1004TMEM4LOAD26SM100_TMEM_LOAD_16dp32b32xES1C_NS11_INS12_ILi2ELi4ELi3EEES15_NSS_INS5_IJS16_SF_EEENS5_IJSF_SB_EEEEEEENS4_39AutoVectorizingCopyWithAssumedAlignmentILi128EEENS4_14SM90_TMA_STOREES1Z_S21_S21_EEEvvEEEEvNT_6ParamsE) ;  /* 0xffffff5802ec7950 */ /* 0x000fea0003c3ffff */
        .weak           $__internal_1_$__cuda_sm10x_tcgen05_guardrail_trap_phase_invalid_during_alloc
        .type           $__internal_1_$__cuda_sm10x_tcgen05_guardrail_trap_phase_invalid_during_alloc,@function
        .size           $__internal_1_$__cuda_sm10x_tcgen05_guardrail_trap_phase_invalid_during_alloc,($__internal_2_$__cuda_sm10x_tcgen05_guardrail_trap_unallocated_columns_being_dealloced - $__internal_1_$__cuda_sm10x_tcgen05_guardrail_trap_phase_invalid_during_alloc)
$__internal_1_$__cuda_sm10x_tcgen05_guardrail_trap_phase_invalid_during_alloc:
[----:B------:R-:W-:Y:S05]  /*a450*/  BPT.TRAP 0x1 ;  /* 0x000000040000795c */ /* 0x000fea0000300000 */
[----:B------:R-:W-:-:S04]  /*a460*/  MOV R5, 0x0 ;  /* 0x0000000000057802 */ /* 0x000fc80000000f00 */
[----:B------:R-:W-:Y:S05]  /*a470*/  RET.REL.NODEC R4 `(_ZN7cutlass13device_kernelINS_4gemm6kernel13GemmUniversalIN4cute5tupleIJiiiiEEENS1_10collective13CollectiveMmaINS1_35MainloopSm100TmaUmmaWarpSpecializedILi5ELi2ELi4ENS5_IJNS4_1CILi1EEENSA_ILi2EEESB_EEEEENS5_IJNSA_ILi64EEENSA_ILi256EEENSA_ILi128EEEEEEaNS5_IJlSB_lEEEaSJ_NS4_8TiledMMAINS4_8MMA_AtomIJNS4_15SM100_MMA_S8_SSIaaiLi64ELi256ELNS4_4UMMA5MajorE0ELSO_0ELNSN_8SaturateE0EEEEEENS4_6LayoutINS5_IJSB_SB_SB_EEENS5_IJNSA_ILi0EEESU_SU_EEEEENS5_IJNS4_10UnderscoreESX_SX_EEEEENS4_23SM90_TMA_LOAD_MULTICASTENS4_14ComposedLayoutINS4_7SwizzleILi3ELi4ELi3EEENS4_18smem_ptr_flag_bitsILi8EEENSS_INS5_IJNSA_ILi8EEESH_EEENS5_IJSH_SB_EEEEEEEvNS4_8identityENS4_13SM90_TMA_LOADES1A_vS1B_EENS_8epilogue10collective18CollectiveEpilogueINS1E_23Sm100TmaWarpSpecializedILi4ELi2ELi32ELb0ELb0EEEJSI_NS5_IJNSS_ISF_SB_EES1J_EEEaSJ_aSJ_NS1E_6fusion15FusionCallbacksIS1I_NS1L_17LinearCombinationIaiaiLNS_15FloatRoundStyleE2EEESI_S1K_JEEENS4_5SM1004TMEM4LOAD26SM100_TMEM_LOAD_16dp32b32xES1C_NS11_INS12_ILi2ELi4ELi3EEES15_NSS_INS5_IJS16_SF_EEENS5_IJSF_SB_EEEEEEENS4_39AutoVectorizingCopyWithAssumedAlignmentILi128EEENS4_14SM90_TMA_STOREES1Z_S21_S21_EEEvvEEEEvNT_6ParamsE) ;  /* 0xffffff5804e07950 */ /* 0x000fea0003c3ffff */
        .weak           $__internal_2_$__cuda_sm10x_tcgen05_guardrail_trap_unallocated_columns_being_dealloced
        .type           $__internal_2_$__cuda_sm10x_tcgen05_guardrail_trap_unallocated_columns_being_dealloced,@function
        .size           $__internal_2_$__cuda_sm10x_tcgen05_guardrail_trap_unallocated_columns_being_dealloced,(.L_x_180 - $__internal_2_$__cuda_sm10x_tcgen05_guardrail_trap_unallocated_columns_being_dealloced)
$__internal_2_$__cuda_sm10x_tcgen05_guardrail_trap_unallocated_columns_being_dealloced:
[----:B------:R-:W-:Y:S05]  /*a480*/  BPT.TRAP 0x1 ;  /* 0x000000040000795c */ /* 0x000fea0000300000 */
[----:B------:R-:W-:-:S04]  /*a490*/  HFMA2 R3, -RZ, RZ, 0, 0 ;  /* 0x00000000ff037431 */ /* 0x000fc800000001ff */
[----:B------:R-:W-:Y:S05]  /*a4a0*/  RET.REL.NODEC R2 `(_ZN7cutlass13device_kernelINS_4gemm6kernel13GemmUniversalIN4cute5tupleIJiiiiEEENS1_10collective13CollectiveMmaINS1_35MainloopSm100TmaUmmaWarpSpecializedILi5ELi2ELi4ENS5_IJNS4_1CILi1EEENSA_ILi2EEESB_EEEEENS5_IJNSA_ILi64EEENSA_ILi256EEENSA_ILi128EEEEEEaNS5_IJlSB_lEEEaSJ_NS4_8TiledMMAINS4_8MMA_AtomIJNS4_15SM100_MMA_S8_SSIaaiLi64ELi256ELNS4_4UMMA5MajorE0ELSO_0ELNSN_8SaturateE0EEEEEENS4_6LayoutINS5_IJSB_SB_SB_EEENS5_IJNSA_ILi0EEESU_SU_EEEEENS5_IJNS4_10UnderscoreESX_SX_EEEEENS4_23SM90_TMA_LOAD_MULTICASTENS4_14ComposedLayoutINS4_7SwizzleILi3ELi4ELi3EEENS4_18smem_ptr_flag_bitsILi8EEENSS_INS5_IJNSA_ILi8EEESH_EEENS5_IJSH_SB_EEEEEEEvNS4_8identityENS4_13SM90_TMA_LOADES1A_vS1B_EENS_8epilogue10collective18CollectiveEpilogueINS1E_23Sm100TmaWarpSpecializedILi4ELi2ELi32ELb0ELb0EEEJSI_NS5_IJNSS_ISF_SB_EES1J_EEEaSJ_aSJ_NS1E_6fusion15FusionCallbacksIS1I_NS1L_17LinearCombinationIaiaiLNS_15FloatRoundStyleE2EEESI_S1K_JEEENS4_5SM1004TMEM4LOAD26SM100_TMEM_LOAD_16dp32b32xES1C_NS11_INS12_ILi2ELi4ELi3EEES15_NSS_INS5_IJS16_SF_EEENS5_IJSF_SB_EEEEEEENS4_39AutoVectorizingCopyWithAssumedAlignmentILi128EEENS4_14SM90_TMA_STOREES1Z_S21_S21_EEEvvEEEEvNT_6ParamsE) ;  /* 0xffffff5802d47950 */ /* 0x000fea0003c3ffff */
.L_x_179:
[----:B------:R-:W-:-:S00]  /*a4b0*/  BRA `(.L_x_179) ;  /* 0xfffffffc00fc7947 */ /* 0x000fc0000383ffff */
[----:B------:R-:W-:-:S00]  /*a4c0*/  NOP ;  /* 0x0000000000007918 */ /* 0x000fc00000000000 */
        /* <DEDUP_REMOVED lines=11> */
.L_x_180:


//--------------------- .nv.global.init           --------------------------
	.section	.nv.global.init,"aw",@progbits
.nv.global.init:
	.type		$str$27,@object
	.size		$str$27,($str$28 - $str$27)
$str$27:
        /*0000*/ 	.byte	0x28, 0x61, 0x64, 0x64, 0x72, 0x65, 0x73, 0x73, 0x20, 0x26, 0x20, 0x6d, 0x61, 0x73, 0x6b, 0x29
        /*0010*/ 	.byte	0x20, 0x3d, 0x3d, 0x20, 0x30, 0x00
	.type		$str$28,@object
	.size		$str$28,($str$26 - $str$28)
$str$28:
        /*0016*/ 	.byte	0x2f, 0x74, 0x6d, 0x70, 0x2f, 0x63, 0x75, 0x74, 0x6c, 0x61, 0x73, 0x73, 0x5f, 0x73, 0x77, 0x65
        /*0026*/ 	.byte	0x65, 0x70, 0x5f, 0x73, 0x72, 0x63, 0x2f, 0x69, 0x6e, 0x63, 0x6c, 0x75, 0x64, 0x65, 0x2f, 0x63
        /*0036*/ 	.byte	0x75, 0x74, 0x65, 0x2f, 0x70, 0x6f, 0x69, 0x6e, 0x74, 0x65, 0x72, 0x5f, 0x66, 0x6c, 0x61, 0x67
        /*0046*/ 	.byte	0x67, 0x65, 0x64, 0x2e, 0x68, 0x70, 0x70, 0x00
	.type		$str$26,@object
	.size		$str$26,($str$25 - $str$26)
$str$26:
        /*004e*/ 	.byte	0x2f, 0x74, 0x6d, 0x70, 0x2f, 0x63, 0x75, 0x74, 0x6c, 0x61, 0x73, 0x73, 0x5f, 0x73, 0x77, 0x65
        /*005e*/ 	.byte	0x65, 0x70, 0x5f, 0x73, 0x72, 0x63, 0x2f, 0x69, 0x6e, 0x63, 0x6c, 0x75, 0x64, 0x65, 0x2f, 0x63
        /*006e*/ 	.byte	0x75, 0x74, 0x65, 0x2f, 0x61, 0x74, 0x6f, 0x6d, 0x2f, 0x63, 0x6f, 0x70, 0x79, 0x5f, 0x74, 0x72
        /*007e*/ 	.byte	0x61, 0x69, 0x74, 0x73, 0x5f, 0x73, 0x6d, 0x31, 0x30, 0x30, 0x2e, 0x68, 0x70, 0x70, 0x00
	.type		$str$25,@object
	.size		$str$25,(__unnamed_1 - $str$25)
$str$25:
        /*008d*/ 	.byte	0x28, 0x28, 0x75, 0x69, 0x6e, 0x74, 0x33, 0x32, 0x5f, 0x74, 0x28, 0x74, 0x68, 0x72, 0x65, 0x61
        /*009d*/ 	.byte	0x64, 0x49, 0x64, 0x78, 0x2e, 0x78, 0x29, 0x20, 0x2f, 0x20, 0x33, 0x32, 0x29, 0x20, 0x25, 0x20
        /*00ad*/ 	.byte	0x34, 0x29, 0x20, 0x3d, 0x3d, 0x20, 0x28, 0x28, 0x28, 0x74, 0x6d, 0x65, 0x6d, 0x5f, 0x61, 0x64
        /*00bd*/ 	.byte	0x64, 0x72, 0x20, 0x3e, 0x3e, 0x20, 0x31, 0x36, 0x29, 0x20, 0x2f, 0x20, 0x33, 0x32, 0x29, 0x20
        /*00cd*/ 	.byte	0x25, 0x20, 0x34, 0x29, 0x00
	.type		__unnamed_1,@object
	.size		__unnamed_1,(__unnamed_2 - __unnamed_1)
__unnamed_1:
        /*00d2*/ 	.byte	0x61, 0x75, 0x74, 0x6f, 0x20, 0x63, 0x75, 0x74, 0x65, 0x3a, 0x3a, 0x61, 0x73, 0x5f, 0x70, 0x6f
        /* <DEDUP_REMOVED lines=24> */
        /*0262*/ 	.byte	0x00
	.type		__unnamed_2,@object
	.size		__unnamed_2,(__unnamed_3 - __unnamed_2)
__unnamed_2:
        /* <DEDUP_REMOVED lines=26> */
	.type		__unnamed_3,@object
	.size		__unnamed_3,(.L_3 - __unnamed_3)
__unnamed_3:
        /* <DEDUP_REMOVED lines=41> */
.L_3:


//--------------------- .nv.shared._ZN7cutlass13device_kernelINS_4gemm6kernel13GemmUniversalIN4cute5tupleIJiiiiEEENS1_10collective13CollectiveMmaINS1_35MainloopSm100TmaUmmaWarpSpecializedILi5ELi2ELi4ENS5_IJNS4_1CILi1EEENSA_ILi2EEESB_EEEEENS5_IJNSA_ILi64EEENSA_ILi256EEENSA_ILi128EEEEEEaNS5_IJlSB_lEEEaSJ_NS4_8TiledMMAINS4_8MMA_AtomIJNS4_15SM100_MMA_S8_SSIaaiLi64ELi256ELNS4_4UMMA5MajorE0ELSO_0ELNSN_8SaturateE0EEEEEENS4_6LayoutINS5_IJSB_SB_SB_EEENS5_IJNSA_ILi0EEESU_SU_EEEEENS5_IJNS4_10UnderscoreESX_SX_EEEEENS4_23SM90_TMA_LOAD_MULTICASTENS4_14ComposedLayoutINS4_7SwizzleILi3ELi4ELi3EEENS4_18smem_ptr_flag_bitsILi8EEENSS_INS5_IJNSA_ILi8EEESH_EEENS5_IJSH_SB_EEEEEEEvNS4_8identityENS4_13SM90_TMA_LOADES1A_vS1B_EENS_8epilogue10collective18CollectiveEpilogueINS1E_23Sm100TmaWarpSpecializedILi4ELi2ELi32ELb0ELb0EEEJSI_NS5_IJNSS_ISF_SB_EES1J_EEEaSJ_aSJ_NS1E_6fusion15FusionCallbacksIS1I_NS1L_17LinearCombinationIaiaiLNS_15FloatRoundStyleE2EEESI_S1K_JEEENS4_5SM1004TMEM4LOAD26SM100_TMEM_LOAD_16dp32b32xES1C_NS11_INS12_ILi2ELi4ELi3EEES15_NSS_INS5_IJS16_SF_EEENS5_IJSF_SB_EEEEEEENS4_39AutoVectorizingCopyWithAssumedAlignmentILi128EEENS4_14SM90_TMA_STOREES1Z_S21_S21_EEEvvEEEEvNT_6ParamsE --------------------------
	.section	.nv.shared._ZN7cutlass13device_kernelINS_4gemm6kernel13GemmUniversalIN4cute5tupleIJiiiiEEENS1_10collective13CollectiveMmaINS1_35MainloopSm100TmaUmmaWarpSpecializedILi5ELi2ELi4ENS5_IJNS4_1CILi1EEENSA_ILi2EEESB_EEEEENS5_IJNSA_ILi64EEENSA_ILi256EEENSA_ILi128EEEEEEaNS5_IJlSB_lEEEaSJ_NS4_8TiledMMAINS4_8MMA_AtomIJNS4_15SM100_MMA_S8_SSIaaiLi64ELi256ELNS4_4UMMA5MajorE0ELSO_0ELNSN_8SaturateE0EEEEEENS4_6LayoutINS5_IJSB_SB_SB_EEENS5_IJNSA_ILi0EEESU_SU_EEEEENS5_IJNS4_10UnderscoreESX_SX_EEEEENS4_23SM90_TMA_LOAD_MULTICASTENS4_14ComposedLayoutINS4_7SwizzleILi3ELi4ELi3EEENS4_18smem_ptr_flag_bitsILi8EEENSS_INS5_IJNSA_ILi8EEESH_EEENS5_IJSH_SB_EEEEEEEvNS4_8identityENS4_13SM90_TMA_LOADES1A_vS1B_EENS_8epilogue10collective18CollectiveEpilogueINS1E_23Sm100TmaWarpSpecializedILi4ELi2ELi32ELb0ELb0EEEJSI_NS5_IJNSS_ISF_SB_EES1J_EEEaSJ_aSJ_NS1E_6fusion15FusionCallbacksIS1I_NS1L_17LinearCombinationIaiaiLNS_15FloatRoundStyleE2EEESI_S1K_JEEENS4_5SM1004TMEM4LOAD26SM100_TMEM_LOAD_16dp32b32xES1C_NS11_INS12_ILi2ELi4ELi3EEES15_NSS_INS5_IJS16_SF_EEENS5_IJSF_SB_EEEEEEENS4_39AutoVectorizingCopyWithAssumedAlignmentILi128EEENS4_14SM90_TMA_STOREES1Z_S21_S21_EEEvvEEEEvNT_6ParamsE,"aw",@nobits
	.sectionflags	@""
	.align	16
	.zero		1024


//--------------------- .nv.shared.reserved.0     --------------------------
	.section	.nv.shared.reserved.0,"aw",@nobits
	.weak		__nv_reservedSMEM_offset_0_alias
	.size		__nv_reservedSMEM_offset_0_alias, 0, 64
	.other		__nv_reservedSMEM_offset_0_alias,@"STO_CUDA_RESERVED_SHARED STV_DEFAULT"
__nv_reservedSMEM_offset_0_alias:
	.zero		0
.nv.shared.reserved.0:
	.zero		64
	.weak		__nv_reservedSMEM_tcgen05_partition
	.type		__nv_reservedSMEM_tcgen05_partition,@object
	.size		__nv_reservedSMEM_tcgen05_partition,(.L_0 - __nv_reservedSMEM_tcgen05_partition)
__nv_reservedSMEM_tcgen05_partition:
	.zero		32
.L_0:


//--------------------- .nv.global                --------------------------
	.section	.nv.global,"aw",@nobits
.nv.global:
	.type		_ZN39_INTERNAL_fbef48c2_4_k_cu_df5818f9_99984cute1_E,@object
	.size		_ZN39_INTERNAL_fbef48c2_4_k_cu_df5818f9_99984cute1_E,(_ZN39_INTERNAL_fbef48c2_4_k_cu_df5818f9_99984cuda3std3__45__cpo6cbeginE - _ZN39_INTERNAL_fbef48c2_4_k_cu_df5818f9_99984cute1_E)
_ZN39_INTERNAL_fbef48c2_4_k_cu_df5818f9_99984cute1_E:
	.zero		1
	.type		_ZN39_INTERNAL_fbef48c2_4_k_cu_df5818f9_99984cuda3std3__45__cpo6cbeginE,@object
	.size		_ZN39_INTERNAL_fbef48c2_4_k_cu_df5818f9_99984cuda3std3__45__cpo6cbeginE,(_ZN39_INTERNAL_fbef48c2_4_k_cu_df5818f9_99984cuda3std3__48in_placeE - _ZN39_INTERNAL_fbef48c2_4_k_cu_df5818f9_99984cuda3std3__45__cpo6cbeginE)
_ZN39_INTERNAL_fbef48c2_4_k_cu_df5818f9_99984cuda3std3__45__cpo6cbeginE:
	.zero		1
	.type		_ZN39_INTERNAL_fbef48c2_4_k_cu_df5818f9_99984cuda3std3__48in_placeE,@object
	.size		_ZN39_INTERNAL_fbef48c2_4_k_cu_df5818f9_99984cuda3std3__48in_placeE,(_ZN39_INTERNAL_fbef48c2_4_k_cu_df5818f9_99984cuda3std6ranges3__45__cpo9iter_moveE - _ZN39_INTERNAL_fbef48c2_4_k_cu_df5818f9_99984cuda3std3__48in_placeE)
_ZN39_INTERNAL_fbef48c2_4_k_cu_df5818f9_99984cuda3std3__48in_placeE:
	.zero		1
	.type		_ZN39_INTERNAL_fbef48c2_4_k_cu_df5818f9_99984cuda3std6ranges3__45__cpo9iter_moveE,@object
	.size		_ZN39_INTERNAL_fbef48c2_4_k_cu_df5818f9_99984cuda3std6ranges3__45__cpo9iter_moveE,(_ZN39_INTERNAL_fbef48c2_4_k_cu_df5818f9_99984cuda3std3__45__cpo5beginE - _ZN39_INTERNAL_fbef48c2_4_k_cu_df5818f9_99984cuda3std6ranges3__45__cpo9iter_moveE)
_ZN39_INTERNAL_fbef48c2_4_k_cu_df5818f9_99984cuda3std6ranges3__45__cpo9iter_moveE:
	.zero		1
	.type		_ZN39_INTERNAL_fbef48c2_4_k_cu_df5818f9_99984cuda3std3__45__cpo5beginE,@object
	.size		_ZN39_INTERNAL_fbef48c2_4_k_cu_df5818f9_99984cuda3std3__45__cpo5beginE,(_ZN39_INTERNAL_fbef48c2_4_k_cu_df5818f9_99984cuda3std3__441_GLOBAL__N__fbef48c2_4_k_cu_df5818f9_99986ignoreE - _ZN39_INTERNAL_fbef48c2_4_k_cu_df5818f9_99984cuda3std3__45__cpo5beginE)
_ZN39_INTERNAL_fbef48c2_4_k_cu_df5818f9_99984cuda3std3__45__cpo5beginE:
	.zero		1
	.type		_ZN39_INTERNAL_fbef48c2_4_k_cu_df5818f9_99984cuda3std3__441_GLOBAL__N__fbef48c2_4_k_cu_df5818f9_99986ignoreE,@object
	.size		_ZN39_INTERNAL_fbef48c2_4_k_cu_df5818f9_99984cuda3std3__441_GLOBAL__N__fbef48c2_4_k_cu_df5818f9_99986ignoreE,(_ZN39_INTERNAL_fbef48c2_4_k_cu_df5818f9_99984cute7productE - _ZN39_INTERNAL_fbef48c2_4_k_cu_df5818f9_99984cuda3std3__441_GLOBAL__N__fbef48c2_4_k_cu_df5818f9_99986ignoreE)
_ZN39_INTERNAL_fbef48c2_4_k_cu_df5818f9_99984cuda3std3__441_GLOBAL__N__fbef48c2_4_k_cu_df5818f9_99986ignoreE:
	.zero		1
	.type		_ZN39_INTERNAL_fbef48c2_4_k_cu_df5818f9_99984cute7productE,@object
	.size		_ZN39_INTERNAL_fbef48c2_4_k_cu_df5818f9_99984cute7productE,(_ZN39_INTERNAL_fbef48c2_4_k_cu_df5818f9_99984cuda3std3__45__cpo3endE - _ZN39_INTERNAL_fbef48c2_4_k_cu_df5818f9_99984cute7productE)
_ZN39_INTERNAL_fbef48c2_4_k_cu_df5818f9_99984cute7productE:
	.zero		1
	.type		_ZN39_INTERNAL_fbef48c2_4_k_cu_df5818f9_99984cuda3std3__45__cpo3endE,@object
	.size		_ZN39_INTERNAL_fbef48c2_4_k_cu_df5818f9_99984cuda3std3__45__cpo3endE,(_ZN39_INTERNAL_fbef48c2_4_k_cu_df5818f9_99984cuda3std3__419piecewise_constructE - _ZN39_INTERNAL_fbef48c2_4_k_cu_df5818f9_99984cuda3std3__45__cpo3endE)
_ZN39_INTERNAL_fbef48c2_4_k_cu_df5818f9_99984cuda3std3__45__cpo3endE:
	.zero		1
	.type		_ZN39_INTERNAL_fbef48c2_4_k_cu_df5818f9_99984cuda3std3__419piecewise_constructE,@object
	.size		_ZN39_INTERNAL_fbef48c2_4_k_cu_df5818f9_99984cuda3std3__419piecewise_constructE,(_ZN39_INTERNAL_fbef48c2_4_k_cu_df5818f9_99984cuda3std3__45__cpo4cendE - _ZN39_INTERNAL_fbef48c2_4_k_cu_df5818f9_99984cuda3std3__419piecewise_constructE)
_ZN39_INTERNAL_fbef48c2_4_k_cu_df5818f9_99984cuda3std3__419piecewise_constructE:
	.zero		1
	.type		_ZN39_INTERNAL_fbef48c2_4_k_cu_df5818f9_99984cuda3std3__45__cpo4cendE,@object
	.size		_ZN39_INTERNAL_fbef48c2_4_k_cu_df5818f9_99984cuda3std3__45__cpo4cendE,(_ZN39_INTERNAL_fbef48c2_4_k_cu_df5818f9_99984cuda3std6ranges3__45__cpo4swapE - _ZN39_INTERNAL_fbef48c2_4_k_cu_df5818f9_99984cuda3std3__45__cpo4cendE)
_ZN39_INTERNAL_fbef48c2_4_k_cu_df5818f9_99984cuda3std3__45__cpo4cendE:
	.zero		1
	.type		_ZN39_INTERNAL_fbef48c2_4_k_cu_df5818f9_99984cuda3std6ranges3__45__cpo4swapE,@object
	.size		_ZN39_INTERNAL_fbef48c2_4_k_cu_df5818f9_99984cuda3std6ranges3__45__cpo4swapE,(.L_11 - _ZN39_INTERNAL_fbef48c2_4_k_cu_df5818f9_99984cuda3std6ranges3__45__cpo4swapE)
_ZN39_INTERNAL_fbef48c2_4_k_cu_df5818f9_99984cuda3std6ranges3__45__cpo4swapE:
	.zero		1
.L_11:


//--------------------- .nv.constant0._ZN7cutlass13device_kernelINS_4gemm6kernel13GemmUniversalIN4cute5tupleIJiiiiEEENS1_10collective13CollectiveMmaINS1_35MainloopSm100TmaUmmaWarpSpecializedILi5ELi2ELi4ENS5_IJNS4_1CILi1EEENSA_ILi2EEESB_EEEEENS5_IJNSA_ILi64EEENSA_ILi256EEENSA_ILi128EEEEEEaNS5_IJlSB_lEEEaSJ_NS4_8TiledMMAINS4_8MMA_AtomIJNS4_15SM100_MMA_S8_SSIaaiLi64ELi256ELNS4_4UMMA5MajorE0ELSO_0ELNSN_8SaturateE0EEEEEENS4_6LayoutINS5_IJSB_SB_SB_EEENS5_IJNSA_ILi0EEESU_SU_EEEEENS5_IJNS4_10UnderscoreESX_SX_EEEEENS4_23SM90_TMA_LOAD_MULTICASTENS4_14ComposedLayoutINS4_7SwizzleILi3ELi4ELi3EEENS4_18smem_ptr_flag_bitsILi8EEENSS_INS5_IJNSA_ILi8EEESH_EEENS5_IJSH_SB_EEEEEEEvNS4_8identityENS4_13SM90_TMA_LOADES1A_vS1B_EENS_8epilogue10collective18CollectiveEpilogueINS1E_23Sm100TmaWarpSpecializedILi4ELi2ELi32ELb0ELb0EEEJSI_NS5_IJNSS_ISF_SB_EES1J_EEEaSJ_aSJ_NS1E_6fusion15FusionCallbacksIS1I_NS1L_17LinearCombinationIaiaiLNS_15FloatRoundStyleE2EEESI_S1K_JEEENS4_5SM1004TMEM4LOAD26SM100_TMEM_LOAD_16dp32b32xES1C_NS11_INS12_ILi2ELi4ELi3EEES15_NSS_INS5_IJS16_SF_EEENS5_IJSF_SB_EEEEEEENS4_39AutoVectorizingCopyWithAssumedAlignmentILi128EEENS4_14SM90_TMA_STOREES1Z_S21_S21_EEEvvEEEEvNT_6ParamsE --------------------------
	.section	.nv.constant0._ZN7cutlass13device_kernelINS_4gemm6kernel13GemmUniversalIN4cute5tupleIJiiiiEEENS1_10collective13CollectiveMmaINS1_35MainloopSm100TmaUmmaWarpSpecializedILi5ELi2ELi4ENS5_IJNS4_1CILi1EEENSA_ILi2EEESB_EEEEENS5_IJNSA_ILi64EEENSA_ILi256EEENSA_ILi128EEEEEEaNS5_IJlSB_lEEEaSJ_NS4_8TiledMMAINS4_8MMA_AtomIJNS4_15SM100_MMA_S8_SSIaaiLi64ELi256ELNS4_4UMMA5MajorE0ELSO_0ELNSN_8SaturateE0EEEEEENS4_6LayoutINS5_IJSB_SB_SB_EEENS5_IJNSA_ILi0EEESU_SU_EEEEENS5_IJNS4_10UnderscoreESX_SX_EEEEENS4_23SM90_TMA_LOAD_MULTICASTENS4_14ComposedLayoutINS4_7SwizzleILi3ELi4ELi3EEENS4_18smem_ptr_flag_bitsILi8EEENSS_INS5_IJNSA_ILi8EEESH_EEENS5_IJSH_SB_EEEEEEEvNS4_8identityENS4_13SM90_TMA_LOADES1A_vS1B_EENS_8epilogue10collective18CollectiveEpilogueINS1E_23Sm100TmaWarpSpecializedILi4ELi2ELi32ELb0ELb0EEEJSI_NS5_IJNSS_ISF_SB_EES1J_EEEaSJ_aSJ_NS1E_6fusion15FusionCallbacksIS1I_NS1L_17LinearCombinationIaiaiLNS_15FloatRoundStyleE2EEESI_S1K_JEEENS4_5SM1004TMEM4LOAD26SM100_TMEM_LOAD_16dp32b32xES1C_NS11_INS12_ILi2ELi4ELi3EEES15_NSS_INS5_IJS16_SF_EEENS5_IJSF_SB_EEEEEEENS4_39AutoVectorizingCopyWithAssumedAlignmentILi128EEENS4_14SM90_TMA_STOREES1Z_S21_S21_EEEvvEEEEvNT_6ParamsE,"a",@progbits
	.sectionflags	@""
	.align	4
.nv.constant0._ZN7cutlass13device_kernelINS_4gemm6kernel13GemmUniversalIN4cute5tupleIJiiiiEEENS1_10collective13CollectiveMmaINS1_35MainloopSm100TmaUmmaWarpSpecializedILi5ELi2ELi4ENS5_IJNS4_1CILi1EEENSA_ILi2EEESB_EEEEENS5_IJNSA_ILi64EEENSA_ILi256EEENSA_ILi128EEEEEEaNS5_IJlSB_lEEEaSJ_NS4_8TiledMMAINS4_8MMA_AtomIJNS4_15SM100_MMA_S8_SSIaaiLi64ELi256ELNS4_4UMMA5MajorE0ELSO_0ELNSN_8SaturateE0EEEEEENS4_6LayoutINS5_IJSB_SB_SB_EEENS5_IJNSA_ILi0EEESU_SU_EEEEENS5_IJNS4_10UnderscoreESX_SX_EEEEENS4_23SM90_TMA_LOAD_MULTICASTENS4_14ComposedLayoutINS4_7SwizzleILi3ELi4ELi3EEENS4_18smem_ptr_flag_bitsILi8EEENSS_INS5_IJNSA_ILi8EEESH_EEENS5_IJSH_SB_EEEEEEEvNS4_8identityENS4_13SM90_TMA_LOADES1A_vS1B_EENS_8epilogue10collective18CollectiveEpilogueINS1E_23Sm100TmaWarpSpecializedILi4ELi2ELi32ELb0ELb0EEEJSI_NS5_IJNSS_ISF_SB_EES1J_EEEaSJ_aSJ_NS1E_6fusion15FusionCallbacksIS1I_NS1L_17LinearCombinationIaiaiLNS_15FloatRoundStyleE2EEESI_S1K_JEEENS4_5SM1004TMEM4LOAD26SM100_TMEM_LOAD_16dp32b32xES1C_NS11_INS12_ILi2ELi4ELi3EEES15_NSS_INS5_IJS16_SF_EEENS5_IJSF_SB_EEEEEEENS4_39AutoVectorizingCopyWithAssumedAlignmentILi128EEENS4_14SM90_TMA_STOREES1Z_S21_S21_EEEvvEEEEvNT_6ParamsE:
	.zero		2944


//--------------------- SYMBOLS --------------------------

	.type		.nv.reservedSmem.offset0,@object
	.size		.nv.reservedSmem.offset0,0x4
	.type		.nv.reservedSmem.cap,@object
	.size		.nv.reservedSmem.cap,0x4
	.type		__assertfail,@function
